	.target	sm_90a

	.elftype	@"ET_EXEC"


//--------------------- .note.nv.tkinfo           --------------------------
	.section	.note.nv.tkinfo,"",@"SHT_NOTE"
	.sectionflags	@"SHF_NOTE_NV_TKINFO"
	.tkinfo
        /*0018*/ 	.word	0x00000002
        /*0030*/ 	.string	""
        /*0030*/ 	.string	"ptxas"
        /*0030*/ 	.string	"Cuda compilation tools, release 13.0, V13.0.88"
        /*0030*/ 	.string	"Build cuda_13.0.r13.0/compiler.36424714_0"
        /*0030*/ 	.string	"-v  -suppress-debug-info  -lineinfo  -arch sm_90a "



//--------------------- .note.nv.cuinfo           --------------------------
	.section	.note.nv.cuinfo,"",@"SHT_NOTE"
	.sectionflags	@"SHF_NOTE_NV_CUINFO"
        /*0018*/ 	.short	0x0002
        /*001a*/ 	.short	0x005a
        /*001c*/ 	.short	0x0082
	.zero		2


//--------------------- .nv.info                  --------------------------
	.section	.nv.info,"",@"SHT_CUDA_INFO"
	.align	4


	//----- nvinfo : EIATTR_REGCOUNT
	.align		4
        /*0000*/ 	.byte	0x04, 0x2f
        /*0002*/ 	.short	(.L_1 - .L_0)
	.align		4
.L_0:
        /*0004*/ 	.word	index@(matmul_kernel)
        /*0008*/ 	.word	0x00000047


	//----- nvinfo : EIATTR_FRAME_SIZE
	.align		4
.L_1:
        /*000c*/ 	.byte	0x04, 0x11
        /*000e*/ 	.short	(.L_3 - .L_2)
	.align		4
.L_2:
        /*0010*/ 	.word	index@(matmul_kernel)
        /*0014*/ 	.word	0x00000000


	//----- nvinfo : EIATTR_MIN_STACK_SIZE
	.align		4
.L_3:
        /*0018*/ 	.byte	0x04, 0x12
        /*001a*/ 	.short	(.L_5 - .L_4)
	.align		4
.L_4:
        /*001c*/ 	.word	index@(matmul_kernel)
        /*0020*/ 	.word	0x00000000
.L_5:


//--------------------- .nv.compat                --------------------------
	.section	.nv.compat,"",@"SHT_CUDA_COMPAT_INFO"
	.align	4
        /*0000*/ 	.byte	0x02, 0x09, 0x01, 0x00, 0x02, 0x02, 0x02, 0x00, 0x02, 0x05, 0x05, 0x00, 0x03, 0x07, 0x01, 0x01
        /*0010*/ 	.byte	0x02, 0x03, 0x00, 0x00, 0x02, 0x06, 0x01, 0x00, 0x04, 0x0b, 0x08, 0x00, 0x00, 0x00, 0x00, 0x00
        /*0020*/ 	.byte	0x00, 0x00, 0x00, 0x00


//--------------------- .nv.info.matmul_kernel    --------------------------
	.section	.nv.info.matmul_kernel,"",@"SHT_CUDA_INFO"
	.sectionflags	@""
	.align	4


	//----- nvinfo : EIATTR_CUDA_API_VERSION
	.align		4
        /*0000*/ 	.byte	0x04, 0x37
        /*0002*/ 	.short	(.L_7 - .L_6)
.L_6:
        /*0004*/ 	.word	0x00000082


	//----- nvinfo : EIATTR_KPARAM_INFO
	.align		4
.L_7:
        /*0008*/ 	.byte	0x04, 0x17
        /*000a*/ 	.short	(.L_9 - .L_8)
.L_8:
        /*000c*/ 	.word	0x00000000
        /*0010*/ 	.short	0x000d
        /*0012*/ 	.short	0x0048
        /*0014*/ 	.byte	0x00, 0xf4, 0x21, 0x00


	//----- nvinfo : EIATTR_KPARAM_INFO
	.align		4
.L_9:
        /*0018*/ 	.byte	0x04, 0x17
        /*001a*/ 	.short	(.L_11 - .L_10)
.L_10:
        /*001c*/ 	.word	0x00000000
        /*0020*/ 	.short	0x000c
        /*0022*/ 	.short	0x0040
        /*0024*/ 	.byte	0x00, 0xf4, 0x21, 0x00


	//----- nvinfo : EIATTR_KPARAM_INFO
	.align		4
.L_11:
        /*0028*/ 	.byte	0x04, 0x17
        /*002a*/ 	.short	(.L_13 - .L_12)
.L_12:
        /*002c*/ 	.word	0x00000000
        /*0030*/ 	.short	0x000b
        /*0032*/ 	.short	0x0038
        /*0034*/ 	.byte	0x00, 0xf0, 0x11, 0x00


	//----- nvinfo : EIATTR_KPARAM_INFO
	.align		4
.L_13:
        /*0038*/ 	.byte	0x04, 0x17
        /*003a*/ 	.short	(.L_15 - .L_14)
.L_14:
        /*003c*/ 	.word	0x00000000
        /*0040*/ 	.short	0x000a
        /*0042*/ 	.short	0x0034
        /*0044*/ 	.byte	0x00, 0xf0, 0x11, 0x00


	//----- nvinfo : EIATTR_KPARAM_INFO
	.align		4
.L_15:
        /*0048*/ 	.byte	0x04, 0x17
        /*004a*/ 	.short	(.L_17 - .L_16)
.L_16:
        /*004c*/ 	.word	0x00000000
        /*0050*/ 	.short	0x0009
        /*0052*/ 	.short	0x0030
        /*0054*/ 	.byte	0x00, 0xf0, 0x11, 0x00


	//----- nvinfo : EIATTR_KPARAM_INFO
	.align		4
.L_17:
        /*0058*/ 	.byte	0x04, 0x17
        /*005a*/ 	.short	(.L_19 - .L_18)
.L_18:
        /*005c*/ 	.word	0x00000000
        /*0060*/ 	.short	0x0008
        /*0062*/ 	.short	0x002c
        /*0064*/ 	.byte	0x00, 0xf0, 0x11, 0x00


	//----- nvinfo : EIATTR_KPARAM_INFO
	.align		4
.L_19:
        /*0068*/ 	.byte	0x04, 0x17
        /*006a*/ 	.short	(.L_21 - .L_20)
.L_20:
        /*006c*/ 	.word	0x00000000
        /*0070*/ 	.short	0x0007
        /*0072*/ 	.short	0x0028
        /*0074*/ 	.byte	0x00, 0xf0, 0x11, 0x00


	//----- nvinfo : EIATTR_KPARAM_INFO
	.align		4
.L_21:
        /*0078*/ 	.byte	0x04, 0x17
        /*007a*/ 	.short	(.L_23 - .L_22)
.L_22:
        /*007c*/ 	.word	0x00000000
        /*0080*/ 	.short	0x0006
        /*0082*/ 	.short	0x0024
        /*0084*/ 	.byte	0x00, 0xf0, 0x11, 0x00


	//----- nvinfo : EIATTR_KPARAM_INFO
	.align		4
.L_23:
        /*0088*/ 	.byte	0x04, 0x17
        /*008a*/ 	.short	(.L_25 - .L_24)
.L_24:
        /*008c*/ 	.word	0x00000000
        /*0090*/ 	.short	0x0005
        /*0092*/ 	.short	0x0020
        /*0094*/ 	.byte	0x00, 0xf0, 0x11, 0x00


	//----- nvinfo : EIATTR_KPARAM_INFO
	.align		4
.L_25:
        /*0098*/ 	.byte	0x04, 0x17
        /*009a*/ 	.short	(.L_27 - .L_26)
.L_26:
        /*009c*/ 	.word	0x00000000
        /*00a0*/ 	.short	0x0004
        /*00a2*/ 	.short	0x001c
        /*00a4*/ 	.byte	0x00, 0xf0, 0x11, 0x00


	//----- nvinfo : EIATTR_KPARAM_INFO
	.align		4
.L_27:
        /*00a8*/ 	.byte	0x04, 0x17
        /*00aa*/ 	.short	(.L_29 - .L_28)
.L_28:
        /*00ac*/ 	.word	0x00000000
        /*00b0*/ 	.short	0x0003
        /*00b2*/ 	.short	0x0018
        /*00b4*/ 	.byte	0x00, 0xf0, 0x11, 0x00


	//----- nvinfo : EIATTR_KPARAM_INFO
	.align		4
.L_29:
        /*00b8*/ 	.byte	0x04, 0x17
        /*00ba*/ 	.short	(.L_31 - .L_30)
.L_30:
        /*00bc*/ 	.word	0x00000000
        /*00c0*/ 	.short	0x0002
        /*00c2*/ 	.short	0x0010
        /*00c4*/ 	.byte	0x00, 0xf4, 0x21, 0x00


	//----- nvinfo : EIATTR_KPARAM_INFO
	.align		4
.L_31:
        /*00c8*/ 	.byte	0x04, 0x17
        /*00ca*/ 	.short	(.L_33 - .L_32)
.L_32:
        /*00cc*/ 	.word	0x00000000
        /*00d0*/ 	.short	0x0001
        /*00d2*/ 	.short	0x0008
        /*00d4*/ 	.byte	0x00, 0xf4, 0x21, 0x00


	//----- nvinfo : EIATTR_KPARAM_INFO
	.align		4
.L_33:
        /*00d8*/ 	.byte	0x04, 0x17
        /*00da*/ 	.short	(.L_35 - .L_34)
.L_34:
        /*00dc*/ 	.word	0x00000000
        /*00e0*/ 	.short	0x0000
        /*00e2*/ 	.short	0x0000
        /*00e4*/ 	.byte	0x00, 0xf4, 0x21, 0x00


	//----- nvinfo : EIATTR_SPARSE_MMA_MASK
	.align		4
.L_35:
        /*00e8*/ 	.byte	0x03, 0x50
        /*00ea*/ 	.short	0x0000


	//----- nvinfo : EIATTR_MAXREG_COUNT
	.align		4
        /*00ec*/ 	.byte	0x03, 0x1b
        /*00ee*/ 	.short	0x00ff


	//----- nvinfo : EIATTR_NUM_BARRIERS
	.align		4
        /*00f0*/ 	.byte	0x02, 0x4c
        /*00f2*/ 	.byte	0x01
	.zero		1


	//----- nvinfo : EIATTR_MERCURY_ISA_VERSION
	.align		4
        /*00f4*/ 	.byte	0x03, 0x5f
        /*00f6*/ 	.short	0x0101


	//----- nvinfo : EIATTR_EXIT_INSTR_OFFSETS
	.align		4
        /*00f8*/ 	.byte	0x04, 0x1c
        /*00fa*/ 	.short	(.L_37 - .L_36)


	//   ....[0]....
.L_36:
        /*00fc*/ 	.word	0x000022b0


	//   ....[1]....
        /*0100*/ 	.word	0x000022e0


	//----- nvinfo : EIATTR_REQNTID
	.align		4
.L_37:
        /*0104*/ 	.byte	0x04, 0x10
        /*0106*/ 	.short	(.L_39 - .L_38)
.L_38:
        /*0108*/ 	.word	0x00000100
        /*010c*/ 	.word	0x00000001
        /*0110*/ 	.word	0x00000001


	//----- nvinfo : EIATTR_CBANK_PARAM_SIZE
	.align		4
.L_39:
        /*0114*/ 	.byte	0x03, 0x19
        /*0116*/ 	.short	0x0050


	//----- nvinfo : EIATTR_PARAM_CBANK
	.align		4
        /*0118*/ 	.byte	0x04, 0x0a
        /*011a*/ 	.short	(.L_41 - .L_40)
	.align		4
.L_40:
        /*011c*/ 	.word	index@(.nv.constant0.matmul_kernel)
        /*0120*/ 	.short	0x0210
        /*0122*/ 	.short	0x0050


	//----- nvinfo : EIATTR_SW_WAR
	.align		4
.L_41:
        /*0124*/ 	.byte	0x04, 0x36
        /*0126*/ 	.short	(.L_43 - .L_42)
.L_42:
        /*0128*/ 	.word	0x00000008
.L_43:


//--------------------- .nv.callgraph             --------------------------
	.section	.nv.callgraph,"",@"SHT_CUDA_CALLGRAPH"
	.align	4
	.sectionentsize	8
	.align		4
        /*0000*/ 	.word	0x00000000
	.align		4
        /*0004*/ 	.word	0xffffffff
	.align		4
        /*0008*/ 	.word	0x00000000
	.align		4
        /*000c*/ 	.word	0xfffffffe
	.align		4
        /*0010*/ 	.word	0x00000000
	.align		4
        /*0014*/ 	.word	0xfffffffd
	.align		4
        /*0018*/ 	.word	0x00000000
	.align		4
        /*001c*/ 	.word	0xfffffffc


//--------------------- .text.matmul_kernel       --------------------------
	.section	.text.matmul_kernel,"ax",@progbits
	.align	128
        .global         matmul_kernel
        .type           matmul_kernel,@function
        .size           matmul_kernel,(.L_x_3 - matmul_kernel)
        .other          matmul_kernel,@"STO_CUDA_ENTRY STV_DEFAULT"
matmul_kernel:
.text.matmul_kernel:
[----:B------:R-:W-:Y:S08]  /*0000*/  LDC R1, c[0x0][0x28] ;  /* 0x00000a00ff017b82 */ /* 0x000ff00000000800 */
[----:B------:R-:W0:Y:S01]  /*0010*/  LDC.64 R14, c[0x0][0x228] ;  /* 0x00008a00ff0e7b82 */ /* 0x000e220000000a00 */
[----:B------:R-:W1:Y:S01]  /*0020*/  S2R R5, SR_CTAID.X ;  /* 0x0000000000057919 */ /* 0x000e620000002500 */
[----:B------:R-:W-:Y:S01]  /*0030*/  ULDC UR4, c[0x0][0x230] ;  /* 0x00008c0000047ab9 */ /* 0x000fe20000000800 */
[----:B------:R-:W-:Y:S01]  /*0040*/  UMOV UR5, 0x400 ;  /* 0x0000040000057882 */ /* 0x000fe20000000000 */
[----:B------:R-:W-:Y:S01]  /*0050*/  UIADD3 UR4, UR4, 0x3f, URZ ;  /* 0x0000003f04047890 */ /* 0x000fe2000fffe03f */
[----:B------:R-:W-:-:S03]  /*0060*/  ULDC.64 UR8, c[0x0][0x208] ;  /* 0x0000820000087ab9 */ /* 0x000fc60000000a00 */
[----:B------:R-:W2:Y:S01]  /*0070*/  S2UR UR6, SR_CgaCtaId ;  /* 0x00000000000679c3 */ /* 0x000ea20000008800 */
[----:B------:R-:W-:Y:S01]  /*0080*/  UISETP.GT.AND UP0, UPT, UR4, 0x3f, UPT ;  /* 0x0000003f0400788c */ /* 0x000fe2000bf04270 */
[----:B0-----:R-:W-:-:S05]  /*0090*/  VIADD R0, R15, 0x1f ;  /* 0x0000001f0f007836 */ /* 0x001fca0000000000 */
[----:B------:R-:W-:Y:S01]  /*00a0*/  SHF.R.S32.HI R3, RZ, 0x1f, R0 ;  /* 0x0000001fff037819 */ /* 0x000fe20000011400 */
[----:B--2---:R-:W-:-:S03]  /*00b0*/  ULEA UR5, UR6, UR5, 0x18 ;  /* 0x0000000506057291 */ /* 0x004fc6000f8ec03f */
[----:B------:R-:W-:Y:S02]  /*00c0*/  LEA.HI R3, R3, R0, RZ, 0x5 ;  /* 0x0000000003037211 */ /* 0x000fe400078f28ff */
[----:B-1----:R-:W-:Y:S02]  /*00d0*/  IABS R8, R5 ;  /* 0x0000000500087213 */ /* 0x002fe40000000000 */
[----:B------:R-:W-:-:S05]  /*00e0*/  SHF.R.S32.HI R3, RZ, 0x5, R3 ;  /* 0x00000005ff037819 */ /* 0x000fca0000011403 */
[----:B------:R-:W-:-:S05]  /*00f0*/  IMAD.SHL.U32 R4, R3, 0x8, RZ ;  /* 0x0000000803047824 */ /* 0x000fca00078e00ff */
[-C--:B------:R-:W-:Y:S02]  /*0100*/  IABS R7, R4.reuse ;  /* 0x0000000400077213 */ /* 0x080fe40000000000 */
[----:B------:R-:W-:Y:S02]  /*0110*/  IABS R10, R4 ;  /* 0x00000004000a7213 */ /* 0x000fe40000000000 */
[----:B------:R-:W0:Y:S08]  /*0120*/  I2F.RP R0, R7 ;  /* 0x0000000700007306 */ /* 0x000e300000209400 */
[----:B0-----:R-:W0:Y:S02]  /*0130*/  MUFU.RCP R0, R0 ;  /* 0x0000000000007308 */ /* 0x001e240000001000 */
[----:B0-----:R-:W-:-:S02]  /*0140*/  VIADD R2, R0, 0xffffffe ;  /* 0x0ffffffe00027836 */ /* 0x001fc40000000000 */
[----:B------:R-:W-:-:S04]  /*0150*/  IMAD.MOV R0, RZ, RZ, -R10 ;  /* 0x000000ffff007224 */ /* 0x000fc800078e0a0a */
[----:B------:R0:W1:Y:S02]  /*0160*/  F2I.FTZ.U32.TRUNC.NTZ R3, R2 ;  /* 0x0000000200037305 */ /* 0x000064000021f000 */
[----:B0-----:R-:W-:Y:S02]  /*0170*/  IMAD.MOV.U32 R2, RZ, RZ, RZ ;  /* 0x000000ffff027224 */ /* 0x001fe400078e00ff */
[----:B-1----:R-:W-:-:S04]  /*0180*/  IMAD.MOV R6, RZ, RZ, -R3 ;  /* 0x000000ffff067224 */ /* 0x002fc800078e0a03 */
[----:B------:R-:W-:Y:S02]  /*0190*/  IMAD R9, R6, R7, RZ ;  /* 0x0000000706097224 */ /* 0x000fe400078e02ff */
[----:B------:R-:W-:Y:S02]  /*01a0*/  IMAD.MOV.U32 R6, RZ, RZ, R8 ;  /* 0x000000ffff067224 */ /* 0x000fe400078e0008 */
[----:B------:R-:W-:-:S06]  /*01b0*/  IMAD.HI.U32 R3, R3, R9, R2 ;  /* 0x0000000903037227 */ /* 0x000fcc00078e0002 */
[----:B------:R-:W-:-:S04]  /*01c0*/  IMAD.HI.U32 R3, R3, R6, RZ ;  /* 0x0000000603037227 */ /* 0x000fc800078e00ff */
[----:B------:R-:W-:-:S05]  /*01d0*/  IMAD R0, R3, R0, R6 ;  /* 0x0000000003007224 */ /* 0x000fca00078e0206 */
[----:B------:R-:W-:-:S13]  /*01e0*/  ISETP.GT.U32.AND P1, PT, R7, R0, PT ;  /* 0x000000000700720c */ /* 0x000fda0003f24070 */
[----:B------:R-:W-:Y:S02]  /*01f0*/  @!P1 IMAD.IADD R0, R0, 0x1, -R7 ;  /* 0x0000000100009824 */ /* 0x000fe400078e0a07 */
[----:B------:R-:W-:Y:S01]  /*0200*/  @!P1 VIADD R3, R3, 0x1 ;  /* 0x0000000103039836 */ /* 0x000fe20000000000 */
[----:B------:R-:W-:Y:S02]  /*0210*/  ISETP.NE.AND P1, PT, R4, RZ, PT ;  /* 0x000000ff0400720c */ /* 0x000fe40003f25270 */
[----:B------:R-:W-:Y:S02]  /*0220*/  ISETP.GE.U32.AND P0, PT, R0, R7, PT ;  /* 0x000000070000720c */ /* 0x000fe40003f06070 */
[----:B------:R-:W-:-:S04]  /*0230*/  LOP3.LUT R0, R5, R4, RZ, 0x3c, !PT ;  /* 0x0000000405007212 */ /* 0x000fc800078e3cff */
[----:B------:R-:W-:Y:S01]  /*0240*/  ISETP.GE.AND P2, PT, R0, RZ, PT ;  /* 0x000000ff0000720c */ /* 0x000fe20003f46270 */
[----:B------:R-:W-:-:S06]  /*0250*/  VIADD R0, R14, 0xf ;  /* 0x0000000f0e007836 */ /* 0x000fcc0000000000 */
[----:B------:R-:W-:-:S04]  /*0260*/  @P0 VIADD R3, R3, 0x1 ;  /* 0x0000000103030836 */ /* 0x000fc80000000000 */
[----:B------:R-:W-:Y:S01]  /*0270*/  IMAD.MOV.U32 R2, RZ, RZ, R3 ;  /* 0x000000ffff027224 */ /* 0x000fe200078e0003 */
[----:B------:R-:W-:-:S03]  /*0280*/  SHF.R.S32.HI R3, RZ, 0x1f, R0 ;  /* 0x0000001fff037819 */ /* 0x000fc60000011400 */
[----:B------:R-:W-:Y:S01]  /*0290*/  @!P2 IMAD.MOV R2, RZ, RZ, -R2 ;  /* 0x000000ffff02a224 */ /* 0x000fe200078e0a02 */
[----:B------:R-:W-:Y:S02]  /*02a0*/  @!P1 LOP3.LUT R2, RZ, R4, RZ, 0x33, !PT ;  /* 0x00000004ff029212 */ /* 0x000fe400078e33ff */
[----:B------:R-:W-:-:S03]  /*02b0*/  LEA.HI R3, R3, R0, RZ, 0x4 ;  /* 0x0000000003037211 */ /* 0x000fc600078f20ff */
[----:B------:R-:W-:Y:S02]  /*02c0*/  IMAD.SHL.U32 R6, R2, 0x8, RZ ;  /* 0x0000000802067824 */ /* 0x000fe400078e00ff */
[----:B------:R-:W-:-:S03]  /*02d0*/  IMAD.MOV R2, RZ, RZ, -R2 ;  /* 0x000000ffff027224 */ /* 0x000fc600078e0a02 */
[----:B------:R-:W-:Y:S01]  /*02e0*/  LEA.HI.SX32 R3, R3, -R6, 0x1c ;  /* 0x8000000603037211 */ /* 0x000fe200078fe2ff */
[----:B------:R-:W-:-:S03]  /*02f0*/  IMAD R4, R4, R2, R5 ;  /* 0x0000000204047224 */ /* 0x000fc600078e0205 */
[----:B------:R-:W-:Y:S02]  /*0300*/  VIMNMX R11, R3, 0x8, PT ;  /* 0x00000008030b7848 */ /* 0x000fe40003fe0100 */
[----:B------:R-:W-:Y:S02]  /*0310*/  IABS R9, R4 ;  /* 0x0000000400097213 */ /* 0x000fe40000000000 */
[----:B------:R-:W-:-:S04]  /*0320*/  IABS R7, R11 ;  /* 0x0000000b00077213 */ /* 0x000fc80000000000 */
[----:B------:R-:W0:Y:S08]  /*0330*/  I2F.RP R0, R7 ;  /* 0x0000000700007306 */ /* 0x000e300000209400 */
[----:B0-----:R-:W0:Y:S02]  /*0340*/  MUFU.RCP R0, R0 ;  /* 0x0000000000007308 */ /* 0x001e240000001000 */
[----:B0-----:R-:W-:-:S06]  /*0350*/  VIADD R3, R0, 0xffffffe ;  /* 0x0ffffffe00037836 */ /* 0x001fcc0000000000 */
[----:B------:R-:W0:Y:S02]  /*0360*/  F2I.FTZ.U32.TRUNC.NTZ R3, R3 ;  /* 0x0000000300037305 */ /* 0x000e24000021f000 */
[----:B0-----:R-:W-:-:S04]  /*0370*/  IMAD.MOV R8, RZ, RZ, -R3 ;  /* 0x000000ffff087224 */ /* 0x001fc800078e0a03 */
[----:B------:R-:W-:Y:S01]  /*0380*/  IMAD.MOV.U32 R2, RZ, RZ, R8 ;  /* 0x000000ffff027224 */ /* 0x000fe200078e0008 */
[----:B------:R-:W-:-:S03]  /*0390*/  IABS R8, R11 ;  /* 0x0000000b00087213 */ /* 0x000fc60000000000 */
[----:B------:R-:W-:Y:S02]  /*03a0*/  IMAD R5, R2, R7, RZ ;  /* 0x0000000702057224 */ /* 0x000fe400078e02ff */
[----:B------:R-:W-:Y:S02]  /*03b0*/  IMAD.MOV.U32 R2, RZ, RZ, RZ ;  /* 0x000000ffff027224 */ /* 0x000fe400078e00ff */
[----:B------:R-:W-:Y:S02]  /*03c0*/  IMAD.MOV R0, RZ, RZ, -R8 ;  /* 0x000000ffff007224 */ /* 0x000fe400078e0a08 */
        /* <DEDUP_REMOVED lines=9> */
[----:B------:R-:W-:Y:S02]  /*0460*/  ISETP.GE.AND P2, PT, R0, RZ, PT ;  /* 0x000000ff0000720c */ /* 0x000fe40003f46270 */
[----:B------:R-:W0:Y:S05]  /*0470*/  S2R R0, SR_TID.X ;  /* 0x0000000000007919 */ /* 0x000e2a0000002100 */
[----:B------:R-:W-:Y:S01]  /*0480*/  @P0 VIADD R2, R2, 0x1 ;  /* 0x0000000102020836 */ /* 0x000fe20000000000 */
[----:B------:R-:W-:-:S03]  /*0490*/  PLOP3.LUT P0, PT, PT, PT, UP0, 0x80, 0x0 ;  /* 0x000000000000781c */ /* 0x000fc60003f0f008 */
[----:B------:R-:W-:-:S04]  /*04a0*/  IMAD.MOV.U32 R8, RZ, RZ, R2 ;  /* 0x000000ffff087224 */ /* 0x000fc800078e0002 */
[----:B------:R-:W-:Y:S01]  /*04b0*/  @!P2 IMAD.MOV R8, RZ, RZ, -R8 ;  /* 0x000000ffff08a224 */ /* 0x000fe200078e0a08 */
[----:B------:R-:W-:-:S05]  /*04c0*/  @!P1 LOP3.LUT R8, RZ, R11, RZ, 0x33, !PT ;  /* 0x0000000bff089212 */ /* 0x000fca00078e33ff */
[----:B------:R-:W-:Y:S01]  /*04d0*/  IMAD.MOV R2, RZ, RZ, -R8 ;  /* 0x000000ffff027224 */ /* 0x000fe200078e0a08 */
[----:B------:R-:W-:Y:S02]  /*04e0*/  @!P0 CS2R R20, SRZ ;  /* 0x0000000000148805 */ /* 0x000fe4000001ff00 */
[----:B------:R-:W-:Y:S01]  /*04f0*/  @!P0 CS2R R22, SRZ ;  /* 0x0000000000168805 */ /* 0x000fe2000001ff00 */
[----:B------:R-:W-:Y:S02]  /*0500*/  IMAD.SHL.U32 R8, R8, 0x20, RZ ;  /* 0x0000002008087824 */ /* 0x000fe400078e00ff */
[----:B------:R-:W-:-:S04]  /*0510*/  IMAD R2, R11, R2, R4 ;  /* 0x000000020b027224 */ /* 0x000fc800078e0204 */
[----:B------:R-:W-:Y:S01]  /*0520*/  IMAD.IADD R2, R6, 0x1, R2 ;  /* 0x0000000106027824 */ /* 0x000fe200078e0202 */
[----:B0-----:R-:W-:Y:S02]  /*0530*/  LOP3.LUT R3, R0, 0xf, RZ, 0xc0, !PT ;  /* 0x0000000f00037812 */ /* 0x001fe400078ec0ff */
[--C-:B------:R-:W-:Y:S02]  /*0540*/  SHF.R.U32.HI R30, RZ, 0x4, R0.reuse ;  /* 0x00000004ff1e7819 */ /* 0x100fe40000011600 */
[--C-:B------:R-:W-:Y:S01]  /*0550*/  SHF.R.U32.HI R9, RZ, 0x6, R0.reuse ;  /* 0x00000006ff097819 */ /* 0x100fe20000011600 */
[----:B------:R-:W-:Y:S01]  /*0560*/  IMAD R2, R2, 0x10, R3 ;  /* 0x0000001002027824 */ /* 0x000fe200078e0203 */
[----:B------:R-:W-:Y:S01]  /*0570*/  SHF.R.U32.HI R5, RZ, 0x4, R0 ;  /* 0x00000004ff057819 */ /* 0x000fe20000011600 */
[----:B------:R-:W-:Y:S01]  /*0580*/  @!P0 IMAD.SHL.U32 R3, R0, 0x10, RZ ;  /* 0x0000001000038824 */ /* 0x000fe200078e00ff */
[----:B------:R-:W-:Y:S01]  /*0590*/  SGXT.U32 R30, R30, 0x4 ;  /* 0x000000041e1e781a */ /* 0x000fe20000000000 */
[----:B------:R-:W-:Y:S06]  /*05a0*/  @!P0 BRA `(.L_x_0) ;  /* 0x0000001800648947 */ /* 0x000fec0003800000 */
[----:B------:R-:W-:Y:S01]  /*05b0*/  IABS R3, R14 ;  /* 0x0000000e00037213 */ /* 0x000fe20000000000 */
[C-C-:B------:R-:W-:Y:S01]  /*05c0*/  IMAD.IADD R16, R8.reuse, 0x1, R9.reuse ;  /* 0x0000000108107824 */ /* 0x140fe200078e0209 */
[----:B------:R-:W-:Y:S01]  /*05d0*/  IABS R4, R15 ;  /* 0x0000000f00047213 */ /* 0x000fe20000000000 */
[----:B------:R-:W-:Y:S01]  /*05e0*/  ULDC UR6, c[0x0][0x240] ;  /* 0x0000900000067ab9 */ /* 0x000fe20000000800 */
[----:B------:R-:W0:Y:S01]  /*05f0*/  I2F.RP R7, R3 ;  /* 0x0000000300077306 */ /* 0x000e220000209400 */
[----:B------:R-:W-:Y:S01]  /*0600*/  LOP3.LUT R22, R8, 0x3, R9, 0xf8, !PT ;  /* 0x0000000308167812 */ /* 0x000fe200078ef809 */
[----:B------:R-:W-:Y:S01]  /*0610*/  ULDC.64 UR26, c[0x0][0x218] ;  /* 0x00008600001a7ab9 */ /* 0x000fe20000000a00 */
[----:B------:R-:W-:Y:S01]  /*0620*/  ULDC UR7, c[0x0][0x234] ;  /* 0x00008d0000077ab9 */ /* 0x000fe20000000800 */
[----:B------:R-:W-:Y:S01]  /*0630*/  ULDC.64 UR24, c[0x0][0x210] ;  /* 0x0000840000187ab9 */ /* 0x000fe20000000a00 */
[C---:B------:R-:W-:Y:S01]  /*0640*/  LOP3.LUT R26, R22.reuse, 0x18, RZ, 0xfc, !PT ;  /* 0x00000018161a7812 */ /* 0x040fe200078efcff */
[----:B------:R-:W-:Y:S01]  /*0650*/  VIADD R5, R5, 0x30 ;  /* 0x0000003005057836 */ /* 0x000fe20000000000 */
[C---:B------:R-:W-:Y:S01]  /*0660*/  LOP3.LUT R27, R22.reuse, 0x14, RZ, 0xfc, !PT ;  /* 0x00000014161b7812 */ /* 0x040fe200078efcff */
[----:B------:R-:W1:Y:S01]  /*0670*/  I2F.RP R6, R4 ;  /* 0x0000000400067306 */ /* 0x000e620000209400 */
[----:B------:R-:W-:Y:S01]  /*0680*/  LOP3.LUT R28, R22, 0x10, RZ, 0xfc, !PT ;  /* 0x00000010161c7812 */ /* 0x000fe200078efcff */
[----:B------:R-:W-:Y:S01]  /*0690*/  ULDC UR23, c[0x0][0x23c] ;  /* 0x00008f0000177ab9 */ /* 0x000fe20000000800 */
[----:B------:R-:W-:-:S02]  /*06a0*/  IABS R21, R27 ;  /* 0x0000001b00157213 */ /* 0x000fc40000000000 */
[----:B------:R-:W-:Y:S02]  /*06b0*/  IABS R23, R28 ;  /* 0x0000001c00177213 */ /* 0x000fe40000000000 */
[----:B------:R-:W-:Y:S01]  /*06c0*/  LOP3.LUT R24, R22, 0x8, RZ, 0xfc, !PT ;  /* 0x0000000816187812 */ /* 0x000fe200078efcff */
[----:B0-----:R-:W0:Y:S01]  /*06d0*/  MUFU.RCP R7, R7 ;  /* 0x0000000700077308 */ /* 0x001e220000001000 */
[C---:B------:R-:W-:Y:S02]  /*06e0*/  LOP3.LUT R32, R30.reuse, 0x10, RZ, 0xfc, !PT ;  /* 0x000000101e207812 */ /* 0x040fe400078efcff */
[----:B------:R-:W-:Y:S02]  /*06f0*/  IABS R25, R24 ;  /* 0x0000001800197213 */ /* 0x000fe40000000000 */
[----:B------:R-:W-:-:S03]  /*0700*/  LOP3.LUT R31, R30, 0x20, RZ, 0xfc, !PT ;  /* 0x000000201e1f7812 */ /* 0x000fc600078efcff */
[----:B-1----:R-:W1:Y:S01]  /*0710*/  MUFU.RCP R6, R6 ;  /* 0x0000000600067308 */ /* 0x002e620000001000 */
[----:B0-----:R-:W-:Y:S02]  /*0720*/  VIADD R12, R7, 0xffffffe ;  /* 0x0ffffffe070c7836 */ /* 0x001fe40000000000 */
[----:B------:R-:W-:-:S05]  /*0730*/  VIADD R7, R16, 0x1c ;  /* 0x0000001c10077836 */ /* 0x000fca0000000000 */
[----:B------:R0:W2:Y:S01]  /*0740*/  F2I.FTZ.U32.TRUNC.NTZ R13, R12 ;  /* 0x0000000c000d7305 */ /* 0x0000a2000021f000 */
[----:B------:R-:W-:Y:S02]  /*0750*/  VIADD R16, R16, 0xc ;  /* 0x0000000c10107836 */ /* 0x000fe40000000000 */
[----:B-1----:R-:W-:Y:S01]  /*0760*/  VIADD R10, R6, 0xffffffe ;  /* 0x0ffffffe060a7836 */ /* 0x002fe20000000000 */
[----:B------:R-:W-:-:S04]  /*0770*/  IABS R6, R7 ;  /* 0x0000000700067213 */ /* 0x000fc80000000000 */
[----:B------:R1:W3:Y:S01]  /*0780*/  F2I.FTZ.U32.TRUNC.NTZ R11, R10 ;  /* 0x0000000a000b7305 */ /* 0x0002e2000021f000 */
[----:B0-----:R-:W-:Y:S02]  /*0790*/  IMAD.MOV.U32 R12, RZ, RZ, RZ ;  /* 0x000000ffff0c7224 */ /* 0x001fe400078e00ff */
[----:B--2---:R-:W-:Y:S02]  /*07a0*/  IMAD.MOV R18, RZ, RZ, -R13 ;  /* 0x000000ffff127224 */ /* 0x004fe400078e0a0d */
[----:B-1----:R-:W-:Y:S02]  /*07b0*/  IMAD.MOV.U32 R10, RZ, RZ, RZ ;  /* 0x000000ffff0a7224 */ /* 0x002fe400078e00ff */
[----:B------:R-:W-:Y:S01]  /*07c0*/  IMAD R19, R18, R3, RZ ;  /* 0x0000000312137224 */ /* 0x000fe200078e02ff */
[----:B------:R-:W-:Y:S01]  /*07d0*/  IABS R18, R2 ;  /* 0x0000000200127213 */ /* 0x000fe20000000000 */
[----:B---3--:R-:W-:Y:S02]  /*07e0*/  IMAD.MOV R17, RZ, RZ, -R11 ;  /* 0x000000ffff117224 */ /* 0x008fe400078e0a0b */
[----:B------:R-:W-:Y:S01]  /*07f0*/  IMAD.HI.U32 R12, R13, R19, R12 ;  /* 0x000000130d0c7227 */ /* 0x000fe200078e000c */
[----:B------:R-:W-:-:S02]  /*0800*/  IABS R19, R16 ;  /* 0x0000001000137213 */ /* 0x000fc40000000000 */
[----:B------:R-:W-:Y:S01]  /*0810*/  IABS R13, R26 ;  /* 0x0000001a000d7213 */ /* 0x000fe20000000000 */
[----:B------:R-:W-:Y:S02]  /*0820*/  IMAD R17, R17, R4, RZ ;  /* 0x0000000411117224 */ /* 0x000fe400078e02ff */
[----:B------:R-:W-:-:S04]  /*0830*/  IMAD.HI.U32 R12, R12, R18, RZ ;  /* 0x000000120c0c7227 */ /* 0x000fc800078e00ff */
[----:B------:R-:W-:-:S04]  /*0840*/  IMAD.HI.U32 R10, R11, R17, R10 ;  /* 0x000000110b0a7227 */ /* 0x000fc800078e000a */
[----:B------:R-:W-:Y:S02]  /*0850*/  IMAD.MOV.U32 R11, RZ, RZ, R6 ;  /* 0x000000ffff0b7224 */ /* 0x000fe400078e0006 */
[----:B------:R-:W-:Y:S02]  /*0860*/  IMAD.MOV R12, RZ, RZ, -R12 ;  /* 0x000000ffff0c7224 */ /* 0x000fe400078e0a0c */
[----:B------:R-:W-:-:S04]  /*0870*/  IMAD.HI.U32 R6, R10, R11, RZ ;  /* 0x0000000b0a067227 */ /* 0x000fc800078e00ff */
[----:B------:R-:W-:Y:S02]  /*0880*/  IMAD R18, R3, R12, R18 ;  /* 0x0000000c03127224 */ /* 0x000fe400078e0212 */
[----:B------:R-:W-:-:S03]  /*0890*/  IMAD.MOV R6, RZ, RZ, -R6 ;  /* 0x000000ffff067224 */ /* 0x000fc600078e0a06 */
[----:B------:R-:W-:Y:S01]  /*08a0*/  ISETP.GT.U32.AND P0, PT, R3, R18, PT ;  /* 0x000000120300720c */ /* 0x000fe20003f04070 */
[----:B------:R-:W-:Y:S02]  /*08b0*/  IMAD R9, R4, R6, R11 ;  /* 0x0000000604097224 */ /* 0x000fe400078e020b */
[----:B------:R-:W-:-:S03]  /*08c0*/  IMAD.HI.U32 R6, R10, R19, RZ ;  /* 0x000000130a067227 */ /* 0x000fc600078e00ff */
[----:B------:R-:W-:Y:S01]  /*08d0*/  ISETP.GT.U32.AND P3, PT, R4, R9, PT ;  /* 0x000000090400720c */ /* 0x000fe20003f64070 */
[----:B------:R-:W-:Y:S02]  /*08e0*/  IMAD.MOV R12, RZ, RZ, -R6 ;  /* 0x000000ffff0c7224 */ /* 0x000fe400078e0a06 */
[----:B------:R-:W-:-:S04]  /*08f0*/  IMAD.HI.U32 R6, R10, R13, RZ ;  /* 0x0000000d0a067227 */ /* 0x000fc800078e00ff */
[----:B------:R-:W-:Y:S02]  /*0900*/  IMAD R19, R4, R12, R19 ;  /* 0x0000000c04137224 */ /* 0x000fe400078e0213 */
[----:B------:R-:W-:-:S03]  /*0910*/  IMAD.HI.U32 R11, R10, R21, RZ ;  /* 0x000000150a0b7227 */ /* 0x000fc600078e00ff */
[----:B------:R-:W-:Y:S01]  /*0920*/  ISETP.GT.U32.AND P4, PT, R4, R19, PT ;  /* 0x000000130400720c */ /* 0x000fe20003f84070 */
[----:B------:R-:W-:-:S04]  /*0930*/  IMAD.HI.U32 R12, R10, R23, RZ ;  /* 0x000000170a0c7227 */ /* 0x000fc800078e00ff */
[----:B------:R-:W-:Y:S02]  /*0940*/  IMAD.MOV R17, RZ, RZ, -R6 ;  /* 0x000000ffff117224 */ /* 0x000fe400078e0a06 */
[----:B------:R-:W-:Y:S01]  /*0950*/  @!P0 IMAD.IADD R18, R18, 0x1, -R3 ;  /* 0x0000000112128824 */ /* 0x000fe200078e0a03 */
[----:B------:R-:W-:Y:S01]  /*0960*/  ISETP.GE.AND P0, PT, R22, RZ, PT ;  /* 0x000000ff1600720c */ /* 0x000fe20003f06270 */
[----:B------:R-:W-:Y:S02]  /*0970*/  IMAD.MOV R20, RZ, RZ, -R11 ;  /* 0x000000ffff147224 */ /* 0x000fe400078e0a0b */
[----:B------:R-:W-:Y:S01]  /*0980*/  IMAD.MOV R12, RZ, RZ, -R12 ;  /* 0x000000ffff0c7224 */ /* 0x000fe200078e0a0c */
[----:B------:R-:W-:Y:S01]  /*0990*/  ISETP.GT.U32.AND P1, PT, R3, R18, PT ;  /* 0x000000120300720c */ /* 0x000fe20003f24070 */
[C---:B------:R-:W-:Y:S02]  /*09a0*/  IMAD R11, R4.reuse, R17, R13 ;  /* 0x00000011040b7224 */ /* 0x040fe400078e020d */
[----:B------:R-:W-:Y:S01]  /*09b0*/  IMAD R13, R4, R20, R21 ;  /* 0x00000014040d7224 */ /* 0x000fe200078e0215 */
[----:B------:R-:W-:Y:S01]  /*09c0*/  LOP3.LUT R20, R22, 0x4, RZ, 0xfc, !PT ;  /* 0x0000000416147812 */ /* 0x000fe200078efcff */
[C---:B------:R-:W-:Y:S01]  /*09d0*/  IMAD R17, R4.reuse, R12, R23 ;  /* 0x0000000c04117224 */ /* 0x040fe200078e0217 */
[----:B------:R-:W-:Y:S01]  /*09e0*/  ISETP.GT.U32.AND P6, PT, R4, R11, PT ;  /* 0x0000000b0400720c */ /* 0x000fe20003fc4070 */
[----:B------:R-:W-:Y:S01]  /*09f0*/  IMAD.HI.U32 R6, R10, R25, RZ ;  /* 0x000000190a067227 */ /* 0x000fe200078e00ff */
[----:B------:R-:W-:-:S02]  /*0a00*/  ISETP.GT.U32.AND P5, PT, R4, R13, PT ;  /* 0x0000000d0400720c */ /* 0x000fc40003fa4070 */
[----:B------:R-:W-:Y:S01]  /*0a10*/  ISETP.GT.U32.AND P2, PT, R4, R17, PT ;  /* 0x000000110400720c */ /* 0x000fe20003f44070 */
[----:B------:R-:W-:Y:S01]  /*0a20*/  IMAD.MOV R6, RZ, RZ, -R6 ;  /* 0x000000ffff067224 */ /* 0x000fe200078e0a06 */
[----:B------:R-:W-:Y:S01]  /*0a30*/  IABS R23, R20 ;  /* 0x0000001400177213 */ /* 0x000fe20000000000 */
[----:B------:R-:W-:Y:S01]  /*0a40*/  @!P1 IMAD.IADD R18, R18, 0x1, -R3 ;  /* 0x0000000112129824 */ /* 0x000fe200078e0a03 */
[----:B------:R-:W-:Y:S01]  /*0a50*/  ISETP.GE.AND P1, PT, R2, RZ, PT ;  /* 0x000000ff0200720c */ /* 0x000fe20003f26270 */
[--C-:B------:R-:W-:Y:S01]  /*0a60*/  @!P3 IMAD.IADD R9, R9, 0x1, -R4.reuse ;  /* 0x000000010909b824 */ /* 0x100fe200078e0a04 */
[----:B------:R-:W-:Y:S01]  /*0a70*/  ISETP.NE.AND P3, PT, R14, RZ, PT ;  /* 0x000000ff0e00720c */ /* 0x000fe20003f65270 */
[--C-:B------:R-:W-:Y:S02]  /*0a80*/  @!P4 IMAD.IADD R19, R19, 0x1, -R4.reuse ;  /* 0x000000011313c824 */ /* 0x100fe400078e0a04 */
[C---:B------:R-:W-:Y:S01]  /*0a90*/  IMAD R21, R4.reuse, R6, R25 ;  /* 0x0000000604157224 */ /* 0x040fe200078e0219 */
[----:B------:R-:W-:Y:S01]  /*0aa0*/  IABS R25, R22 ;  /* 0x0000001600197213 */ /* 0x000fe20000000000 */
[--C-:B------:R-:W-:Y:S01]  /*0ab0*/  @!P5 IMAD.IADD R13, R13, 0x1, -R4.reuse ;  /* 0x000000010d0dd824 */ /* 0x100fe200078e0a04 */
[C---:B------:R-:W-:Y:S01]  /*0ac0*/  ISETP.GT.U32.AND P5, PT, R4.reuse, R19, PT ;  /* 0x000000130400720c */ /* 0x040fe20003fa4070 */
[----:B------:R-:W-:Y:S01]  /*0ad0*/  @!P2 IMAD.IADD R17, R17, 0x1, -R4 ;  /* 0x000000011111a824 */ /* 0x000fe200078e0a04 */
[----:B------:R-:W-:Y:S01]  /*0ae0*/  ISETP.GT.U32.AND P4, PT, R4, R9, PT ;  /* 0x000000090400720c */ /* 0x000fe20003f84070 */
[----:B------:R-:W-:-:S03]  /*0af0*/  IMAD.HI.U32 R3, R10, R23, RZ ;  /* 0x000000170a037227 */ /* 0x000fc600078e00ff */
[----:B------:R-:W-:Y:S01]  /*0b00*/  ISETP.GT.U32.AND P2, PT, R4, R17, PT ;  /* 0x000000110400720c */ /* 0x000fe20003f44070 */
[----:B------:R-:W-:Y:S02]  /*0b10*/  @!P6 IMAD.IADD R11, R11, 0x1, -R4 ;  /* 0x000000010b0be824 */ /* 0x000fe400078e0a04 */
[----:B------:R-:W-:Y:S02]  /*0b20*/  IMAD.MOV.U32 R6, RZ, RZ, R18 ;  /* 0x000000ffff067224 */ /* 0x000fe400078e0012 */
[----:B------:R-:W-:Y:S01]  /*0b30*/  IMAD.HI.U32 R10, R10, R25, RZ ;  /* 0x000000190a0a7227 */ /* 0x000fe200078e00ff */
[----:B------:R-:W-:-:S03]  /*0b40*/  ISETP.GT.U32.AND P6, PT, R4, R11, PT ;  /* 0x0000000b0400720c */ /* 0x000fc60003fc4070 */
[----:B------:R-:W-:Y:S02]  /*0b50*/  IMAD.MOV R3, RZ, RZ, -R3 ;  /* 0x000000ffff037224 */ /* 0x000fe400078e0a03 */
[----:B------:R-:W-:Y:S01]  /*0b60*/  @!P1 IMAD.MOV R6, RZ, RZ, -R6 ;  /* 0x000000ffff069224 */ /* 0x000fe200078e0a06 */
[----:B------:R-:W-:Y:S01]  /*0b70*/  @!P3 LOP3.LUT R6, RZ, R14, RZ, 0x33, !PT ;  /* 0x0000000eff06b212 */ /* 0x000fe200078e33ff */
[C---:B------:R-:W-:Y:S01]  /*0b80*/  IMAD R23, R4.reuse, R3, R23 ;  /* 0x0000000304177224 */ /* 0x040fe200078e0217 */
[C---:B------:R-:W-:Y:S01]  /*0b90*/  ISETP.GT.U32.AND P3, PT, R4.reuse, R21, PT ;  /* 0x000000150400720c */ /* 0x040fe20003f64070 */
[----:B------:R-:W-:Y:S01]  /*0ba0*/  IMAD.MOV R10, RZ, RZ, -R10 ;  /* 0x000000ffff0a7224 */ /* 0x000fe200078e0a0a */
[C---:B------:R-:W-:Y:S01]  /*0bb0*/  ISETP.GT.U32.AND P1, PT, R4.reuse, R13, PT ;  /* 0x0000000d0400720c */ /* 0x040fe20003f24070 */
[----:B------:R-:W-:Y:S01]  /*0bc0*/  @!P5 IMAD.IADD R19, R19, 0x1, -R4 ;  /* 0x000000011313d824 */ /* 0x000fe200078e0a04 */
[C---:B------:R-:W-:Y:S01]  /*0bd0*/  ISETP.GT.U32.AND P5, PT, R4.reuse, R23, PT ;  /* 0x000000170400720c */ /* 0x040fe20003fa4070 */
[----:B------:R-:W-:Y:S01]  /*0be0*/  IMAD R25, R4, R10, R25 ;  /* 0x0000000a04197224 */ /* 0x000fe200078e0219 */
[----:B------:R-:W-:Y:S01]  /*0bf0*/  SHF.R.S32.HI R14, RZ, 0x1, R0 ;  /* 0x00000001ff0e7819 */ /* 0x000fe20000011400 */
[----:B------:R-:W-:-:S02]  /*0c00*/  @!P2 IMAD.IADD R17, R17, 0x1, -R4 ;  /* 0x000000011111a824 */ /* 0x000fc400078e0a04 */
[--C-:B------:R-:W-:Y:S01]  /*0c10*/  @!P6 IMAD.IADD R11, R11, 0x1, -R4.reuse ;  /* 0x000000010b0be824 */ /* 0x100fe200078e0a04 */
[----:B------:R-:W-:Y:S01]  /*0c20*/  ISETP.GT.U32.AND P2, PT, R4, R25, PT ;  /* 0x000000190400720c */ /* 0x000fe20003f44070 */
[--C-:B------:R-:W-:Y:S01]  /*0c30*/  @!P4 IMAD.IADD R9, R9, 0x1, -R4.reuse ;  /* 0x000000010909c824 */ /* 0x100fe200078e0a04 */
[----:B------:R-:W-:Y:S01]  /*0c40*/  ISETP.GE.AND P6, PT, R16, RZ, PT ;  /* 0x000000ff1000720c */ /* 0x000fe20003fc6270 */
[--C-:B------:R-:W-:Y:S01]  /*0c50*/  @!P3 IMAD.IADD R21, R21, 0x1, -R4.reuse ;  /* 0x000000011515b824 */ /* 0x100fe200078e0a04 */
[----:B------:R-:W-:Y:S01]  /*0c60*/  ISETP.GE.AND P4, PT, R7, RZ, PT ;  /* 0x000000ff0700720c */ /* 0x000fe20003f86270 */
[----:B------:R-:W-:Y:S01]  /*0c70*/  IMAD.SHL.U32 R3, R0, 0x10, RZ ;  /* 0x0000001000037824 */ /* 0x000fe200078e00ff */
[----:B------:R-:W-:Y:S01]  /*0c80*/  ISETP.GE.AND P3, PT, R27, RZ, PT ;  /* 0x000000ff1b00720c */ /* 0x000fe20003f66270 */
[----:B------:R-:W-:Y:S01]  /*0c90*/  @!P5 IMAD.IADD R23, R23, 0x1, -R4 ;  /* 0x000000011717d824 */ /* 0x000fe200078e0a04 */
[----:B------:R-:W-:Y:S01]  /*0ca0*/  ISETP.GT.U32.AND P5, PT, R4, R21, PT ;  /* 0x000000150400720c */ /* 0x000fe20003fa4070 */
[----:B------:R-:W-:Y:S01]  /*0cb0*/  IMAD.MOV.U32 R7, RZ, RZ, R9 ;  /* 0x000000ffff077224 */ /* 0x000fe200078e0009 */
[----:B------:R-:W-:Y:S01]  /*0cc0*/  LOP3.LUT R9, R3, 0x600, RZ, 0xc0, !PT ;  /* 0x0000060003097812 */ /* 0x000fe200078ec0ff */
[----:B------:R-:W-:-:S02]  /*0cd0*/  IMAD.SHL.U32 R10, R0, 0x8, RZ ;  /* 0x00000008000a7824 */ /* 0x000fc400078e00ff */
[--C-:B------:R-:W-:Y:S02]  /*0ce0*/  @!P2 IMAD.IADD R25, R25, 0x1, -R4.reuse ;  /* 0x000000011919a824 */ /* 0x100fe400078e0a04 */
[----:B------:R-:W-:Y:S01]  /*0cf0*/  @!P6 IMAD.MOV R19, RZ, RZ, -R19 ;  /* 0x000000ffff13e224 */ /* 0x000fe200078e0a13 */
[C---:B------:R-:W-:Y:S01]  /*0d00*/  ISETP.GT.U32.AND P6, PT, R4.reuse, R23, PT ;  /* 0x000000170400720c */ /* 0x040fe20003fc4070 */
[--C-:B------:R-:W-:Y:S01]  /*0d10*/  @!P1 IMAD.IADD R13, R13, 0x1, -R4.reuse ;  /* 0x000000010d0d9824 */ /* 0x100fe200078e0a04 */
[----:B------:R-:W-:Y:S01]  /*0d20*/  ISETP.GT.U32.AND P2, PT, R4, R25, PT ;  /* 0x000000190400720c */ /* 0x000fe20003f44070 */
[----:B------:R-:W-:Y:S01]  /*0d30*/  @!P4 IMAD.MOV R7, RZ, RZ, -R7 ;  /* 0x000000ffff07c224 */ /* 0x000fe200078e0a07 */
[----:B------:R-:W-:Y:S01]  /*0d40*/  ISETP.GE.AND P1, PT, R26, RZ, PT ;  /* 0x000000ff1a00720c */ /* 0x000fe20003f26270 */
[----:B------:R-:W-:Y:S01]  /*0d50*/  @!P5 IMAD.IADD R21, R21, 0x1, -R4 ;  /* 0x000000011515d824 */ /* 0x000fe200078e0a04 */
[----:B------:R-:W-:Y:S01]  /*0d60*/  ISETP.GE.AND P5, PT, R24, RZ, PT ;  /* 0x000000ff1800720c */ /* 0x000fe20003fa6270 */
[----:B------:R-:W-:Y:S01]  /*0d70*/  IMAD.SHL.U32 R12, R0, 0x2, RZ ;  /* 0x00000002000c7824 */ /* 0x000fe200078e00ff */
[----:B------:R-:W-:Y:S01]  /*0d80*/  ISETP.GE.AND P4, PT, R28, RZ, PT ;  /* 0x000000ff1c00720c */ /* 0x000fe20003f86270 */
[----:B------:R-:W-:Y:S01]  /*0d90*/  @!P3 IMAD.MOV R13, RZ, RZ, -R13 ;  /* 0x000000ffff0db224 */ /* 0x000fe200078e0a0d */
[----:B------:R-:W-:Y:S01]  /*0da0*/  LOP3.LUT R27, R9, 0x30, R10, 0xf8, !PT ;  /* 0x00000030091b7812 */ /* 0x000fe200078ef80a */
[----:B------:R-:W-:Y:S01]  /*0db0*/  IMAD.SHL.U32 R10, R0, 0x40, RZ ;  /* 0x00000040000a7824 */ /* 0x000fe200078e00ff */
[----:B------:R-:W-:Y:S01]  /*0dc0*/  SHF.R.U32.HI R9, RZ, 0x2, R0 ;  /* 0x00000002ff097819 */ /* 0x000fe20000011600 */
[--C-:B------:R-:W-:Y:S01]  /*0dd0*/  @!P6 IMAD.IADD R23, R23, 0x1, -R4.reuse ;  /* 0x000000011717e824 */ /* 0x100fe200078e0a04 */
[----:B------:R-:W-:Y:S01]  /*0de0*/  ISETP.GE.AND P6, PT, R20, RZ, PT ;  /* 0x000000ff1400720c */ /* 0x000fe20003fc6270 */
[----:B------:R-:W-:Y:S01]  /*0df0*/  @!P2 IMAD.IADD R25, R25, 0x1, -R4 ;  /* 0x000000011919a824 */ /* 0x000fe200078e0a04 */
[----:B------:R-:W-:Y:S01]  /*0e00*/  ISETP.NE.AND P2, PT, R15, RZ, PT ;  /* 0x000000ff0f00720c */ /* 0x000fe20003f45270 */
[----:B------:R-:W-:Y:S01]  /*0e10*/  @!P1 IMAD.MOV R11, RZ, RZ, -R11 ;  /* 0x000000ffff0b9224 */ /* 0x000fe200078e0a0b */
[----:B------:R-:W-:Y:S01]  /*0e20*/  LOP3.LUT R4, RZ, R15, RZ, 0x33, !PT ;  /* 0x0000000fff047212 */ /* 0x000fe200078e33ff */
[----:B------:R-:W-:Y:S01]  /*0e30*/  @!P5 IMAD.MOV R21, RZ, RZ, -R21 ;  /* 0x000000ffff15d224 */ /* 0x000fe200078e0a15 */
[----:B------:R-:W-:Y:S01]  /*0e40*/  SGXT.U32 R9, R9, 0x3 ;  /* 0x000000030909781a */ /* 0x000fe20000000000 */
[----:B------:R-:W-:Y:S01]  /*0e50*/  @!P4 IMAD.MOV R17, RZ, RZ, -R17 ;  /* 0x000000ffff11c224 */ /* 0x000fe200078e0a11 */
[----:B------:R-:W-:Y:S01]  /*0e60*/  SEL R19, R4, R19, !P2 ;  /* 0x0000001304137207 */ /* 0x000fe20005000000 */
[----:B------:R-:W-:Y:S01]  /*0e70*/  @!P0 IMAD.MOV R25, RZ, RZ, -R25 ;  /* 0x000000ffff198224 */ /* 0x000fe200078e0a19 */
[----:B------:R-:W-:Y:S01]  /*0e80*/  LOP3.LUT R27, R27, 0x30, R12, 0x78, !PT ;  /* 0x000000301b1b7812 */ /* 0x000fe200078e780c */
[----:B------:R-:W-:Y:S01]  /*0e90*/  IMAD R6, R6, UR7, RZ ;  /* 0x0000000706067c24 */ /* 0x000fe2000f8e02ff */
[----:B------:R-:W-:Y:S01]  /*0ea0*/  SGXT R12, R14, 0x1 ;  /* 0x000000010e0c781a */ /* 0x000fe20000000200 */
[----:B------:R-:W-:Y:S01]  /*0eb0*/  IMAD R19, R19, UR6, RZ ;  /* 0x0000000613137c24 */ /* 0x000fe2000f8e02ff */
[----:B------:R-:W-:Y:S01]  /*0ec0*/  LOP3.LUT R9, R9, 0x40, R10, 0xf8, !PT ;  /* 0x0000004009097812 */ /* 0x000fe200078ef80a */
[----:B------:R-:W-:Y:S01]  /*0ed0*/  @!P6 IMAD.MOV R23, RZ, RZ, -R23 ;  /* 0x000000ffff17e224 */ /* 0x000fe200078e0a17 */
[C---:B------:R-:W-:Y:S01]  /*0ee0*/  SEL R7, R4.reuse, R7, !P2 ;  /* 0x0000000704077207 */ /* 0x040fe20005000000 */
[----:B------:R-:W-:Y:S01]  /*0ef0*/  USHF.L.U32 UR7, UR23, 0x6, URZ ;  /* 0x0000000617077899 */ /* 0x000fe2000800063f */
[----:B------:R-:W-:-:S02]  /*0f00*/  SEL R21, R4, R21, !P2 ;  /* 0x0000001504157207 */ /* 0x000fc40005000000 */
[----:B------:R-:W-:Y:S01]  /*0f10*/  LOP3.LUT R9, R9, 0x88, R12, 0xf8, !PT ;  /* 0x0000008809097812 */ /* 0x000fe200078ef80c */
[----:B------:R-:W-:Y:S01]  /*0f20*/  IMAD R7, R7, UR6, RZ ;  /* 0x0000000607077c24 */ /* 0x000fe2000f8e02ff */
[C---:B------:R-:W-:Y:S01]  /*0f30*/  SEL R13, R4.reuse, R13, !P2 ;  /* 0x0000000d040d7207 */ /* 0x040fe20005000000 */
[----:B------:R-:W-:Y:S01]  /*0f40*/  IMAD R21, R21, UR6, RZ ;  /* 0x0000000615157c24 */ /* 0x000fe2000f8e02ff */
[----:B------:R-:W-:Y:S02]  /*0f50*/  IADD3 R12, P4, R19, UR26, RZ ;  /* 0x0000001a130c7c10 */ /* 0x000fe4000ff9e0ff */
[----:B------:R-:W-:Y:S02]  /*0f60*/  SEL R11, R4, R11, !P2 ;  /* 0x0000000b040b7207 */ /* 0x000fe40005000000 */
[----:B------:R-:W-:Y:S01]  /*0f70*/  R2UR UR13, R12 ;  /* 0x000000000c0d72ca */ /* 0x000fe200000e0000 */
[----:B------:R-:W-:Y:S01]  /*0f80*/  IMAD R12, R13, UR6, RZ ;  /* 0x000000060d0c7c24 */ /* 0x000fe2000f8e02ff */
[----:B------:R-:W-:Y:S01]  /*0f90*/  SEL R17, R4, R17, !P2 ;  /* 0x0000001104117207 */ /* 0x000fe20005000000 */
[----:B------:R-:W-:Y:S01]  /*0fa0*/  IMAD R11, R11, UR6, RZ ;  /* 0x000000060b0b7c24 */ /* 0x000fe2000f8e02ff */
[----:B------:R-:W-:-:S02]  /*0fb0*/  IADD3 R14, P0, R7, UR26, RZ ;  /* 0x0000001a070e7c10 */ /* 0x000fc4000ff1e0ff */
[----:B------:R-:W-:Y:S01]  /*0fc0*/  IADD3 R13, P5, R21, UR26, RZ ;  /* 0x0000001a150d7c10 */ /* 0x000fe2000ffbe0ff */
[----:B------:R-:W-:Y:S01]  /*0fd0*/  IMAD R17, R17, UR6, RZ ;  /* 0x0000000611117c24 */ /* 0x000fe2000f8e02ff */
[C---:B------:R-:W-:Y:S02]  /*0fe0*/  SEL R23, R4.reuse, R23, !P2 ;  /* 0x0000001704177207 */ /* 0x040fe40005000000 */
[----:B------:R-:W-:Y:S02]  /*0ff0*/  SEL R4, R4, R25, !P2 ;  /* 0x0000001904047207 */ /* 0x000fe40005000000 */
[----:B------:R-:W-:Y:S01]  /*1000*/  R2UR UR21, R14 ;  /* 0x000000000e1572ca */ /* 0x000fe200000e0000 */
[----:B------:R-:W-:Y:S01]  /*1010*/  IMAD R23, R23, UR6, RZ ;  /* 0x0000000617177c24 */ /* 0x000fe2000f8e02ff */
[----:B------:R-:W-:Y:S01]  /*1020*/  SHF.R.S32.HI R7, RZ, 0x1f, R7 ;  /* 0x0000001fff077819 */ /* 0x000fe20000011407 */
[----:B------:R-:W-:Y:S01]  /*1030*/  IMAD R4, R4, UR6, RZ ;  /* 0x0000000604047c24 */ /* 0x000fe2000f8e02ff */
[----:B------:R-:W-:Y:S01]  /*1040*/  IADD3 R15, P2, R12, UR26, RZ ;  /* 0x0000001a0c0f7c10 */ /* 0x000fe2000ff5e0ff */
[----:B------:R-:W-:Y:S01]  /*1050*/  USHF.R.S32.HI UR6, URZ, 0x1f, UR4 ;  /* 0x0000001f3f067899 */ /* 0x000fe20008011404 */
[----:B------:R-:W-:-:S02]  /*1060*/  R2UR UR11, R13 ;  /* 0x000000000d0b72ca */ /* 0x000fc400000e0000 */
[----:B------:R-:W-:Y:S01]  /*1070*/  IADD3 R14, P1, R11, UR26, RZ ;  /* 0x0000001a0b0e7c10 */ /* 0x000fe2000ff3e0ff */
[----:B------:R-:W-:Y:S01]  /*1080*/  ULEA.HI UR6, UR6, UR4, URZ, 0x6 ;  /* 0x0000000406067291 */ /* 0x000fe2000f8f303f */
[----:B------:R-:W-:Y:S02]  /*1090*/  SHF.R.S32.HI R13, RZ, 0x1f, R11 ;  /* 0x0000001fff0d7819 */ /* 0x000fe4000001140b */
[----:B------:R-:W-:Y:S01]  /*10a0*/  SHF.R.S32.HI R12, RZ, 0x1f, R12 ;  /* 0x0000001fff0c7819 */ /* 0x000fe2000001140c */
[----:B------:R-:W-:Y:S01]  /*10b0*/  USHF.R.S32.HI UR6, URZ, 0x6, UR6 ;  /* 0x000000063f067899 */ /* 0x000fe20008011406 */
[----:B------:R-:W-:Y:S01]  /*10c0*/  IADD3.X R7, R7, UR27, RZ, P0, !PT ;  /* 0x0000001b07077c10 */ /* 0x000fe200087fe4ff */
[----:B------:R-:W-:Y:S01]  /*10d0*/  ULDC UR4, c[0x0][0x230] ;  /* 0x00008c0000047ab9 */ /* 0x000fe20000000800 */
[----:B------:R-:W-:Y:S02]  /*10e0*/  R2UR UR19, R14 ;  /* 0x000000000e1372ca */ /* 0x000fe400000e0000 */
[----:B------:R-:W-:-:S02]  /*10f0*/  IADD3.X R13, R13, UR27, RZ, P1, !PT ;  /* 0x0000001b0d0d7c10 */ /* 0x000fc40008ffe4ff */
[----:B------:R-:W-:Y:S02]  /*1100*/  IADD3.X R12, R12, UR27, RZ, P2, !PT ;  /* 0x0000001b0c0c7c10 */ /* 0x000fe400097fe4ff */
[----:B------:R-:W-:Y:S02]  /*1110*/  IADD3 R14, P3, R17, UR26, RZ ;  /* 0x0000001a110e7c10 */ /* 0x000fe4000ff7e0ff */
[----:B------:R-:W-:Y:S02]  /*1120*/  SHF.R.S32.HI R11, RZ, 0x1f, R17 ;  /* 0x0000001fff0b7819 */ /* 0x000fe40000011411 */
[----:B------:R-:W-:Y:S02]  /*1130*/  R2UR UR22, R7 ;  /* 0x00000000071672ca */ /* 0x000fe400000e0000 */
[----:B------:R-:W-:Y:S02]  /*1140*/  SHF.R.S32.HI R7, RZ, 0x1f, R19 ;  /* 0x0000001fff077819 */ /* 0x000fe40000011413 */
[----:B------:R-:W-:-:S02]  /*1150*/  R2UR UR20, R13 ;  /* 0x000000000d1472ca */ /* 0x000fc400000e0000 */
[----:B------:R-:W-:Y:S02]  /*1160*/  R2UR UR18, R12 ;  /* 0x000000000c1272ca */ /* 0x000fe400000e0000 */
[----:B------:R-:W-:Y:S02]  /*1170*/  IADD3.X R11, R11, UR27, RZ, P3, !PT ;  /* 0x0000001b0b0b7c10 */ /* 0x000fe40009ffe4ff */
[----:B------:R-:W-:Y:S02]  /*1180*/  SHF.R.S32.HI R13, RZ, 0x1f, R4 ;  /* 0x0000001fff0d7819 */ /* 0x000fe40000011404 */
[----:B------:R-:W-:Y:S02]  /*1190*/  IADD3 R12, P2, R4, UR26, RZ ;  /* 0x0000001a040c7c10 */ /* 0x000fe4000ff5e0ff */
[----:B------:R-:W-:Y:S01]  /*11a0*/  IADD3 R4, P0, R6, UR24, RZ ;  /* 0x0000001806047c10 */ /* 0x000fe2000ff1e0ff */
[----:B------:R-:W-:Y:S01]  /*11b0*/  ULDC UR24, c[0x0][0x238] ;  /* 0x00008e0000187ab9 */ /* 0x000fe20000000800 */
[----:B------:R-:W-:Y:S01]  /*11c0*/  IADD3.X R7, R7, UR27, RZ, P4, !PT ;  /* 0x0000001b07077c10 */ /* 0x000fe2000a7fe4ff */
[----:B------:R-:W-:Y:S01]  /*11d0*/  IMAD R29, R5, UR24, RZ ;  /* 0x00000018051d7c24 */ /* 0x000fe2000f8e02ff */
[----:B------:R-:W-:Y:S01]  /*11e0*/  R2UR UR16, R11 ;  /* 0x000000000b1072ca */ /* 0x000fe200000e0000 */
[----:B------:R-:W-:Y:S01]  /*11f0*/  IMAD R30, R30, UR24, RZ ;  /* 0x000000181e1e7c24 */ /* 0x000fe2000f8e02ff */
[----:B------:R-:W-:Y:S01]  /*1200*/  LEA.HI.X.SX32 R11, R6, UR25, 0x1, P0 ;  /* 0x00000019060b7c11 */ /* 0x000fe200080f0eff */
[----:B------:R-:W-:Y:S01]  /*1210*/  IMAD R31, R31, UR24, RZ ;  /* 0x000000181f1f7c24 */ /* 0x000fe2000f8e02ff */
[----:B------:R-:W-:Y:S01]  /*1220*/  SHF.R.S32.HI R6, RZ, 0x7, R0 ;  /* 0x00000007ff067819 */ /* 0x000fe20000011400 */
[----:B------:R-:W-:Y:S01]  /*1230*/  IMAD R32, R32, UR24, RZ ;  /* 0x0000001820207c24 */ /* 0x000fe2000f8e02ff */
[----:B------:R-:W-:Y:S01]  /*1240*/  R2UR UR14, R7 ;  /* 0x00000000070e72ca */ /* 0x000fe200000e0000 */
[----:B------:R-:W-:Y:S01]  /*1250*/  USHF.L.U32 UR10, UR24, 0x6, URZ ;  /* 0x00000006180a7899 */ /* 0x000fe2000800063f */
[----:B------:R-:W-:-:S02]  /*1260*/  SHF.R.S32.HI R7, RZ, 0x1f, R21 ;  /* 0x0000001fff077819 */ /* 0x000fc40000011415 */
[----:B------:R-:W-:Y:S02]  /*1270*/  CS2R R20, SRZ ;  /* 0x0000000000147805 */ /* 0x000fe4000001ff00 */
[----:B------:R-:W-:Y:S02]  /*1280*/  SGXT R6, R6, 0x1 ;  /* 0x000000010606781a */ /* 0x000fe40000000200 */
[----:B------:R-:W-:Y:S02]  /*1290*/  IADD3.X R7, R7, UR27, RZ, P5, !PT ;  /* 0x0000001b07077c10 */ /* 0x000fe4000affe4ff */
[----:B------:R-:W-:Y:S02]  /*12a0*/  LOP3.LUT R33, R6, 0x90, RZ, 0xc0, !PT ;  /* 0x0000009006217812 */ /* 0x000fe400078ec0ff */
[----:B------:R-:W-:Y:S02]  /*12b0*/  R2UR UR12, R7 ;  /* 0x00000000070c72ca */ /* 0x000fe400000e0000 */
[----:B------:R-:W-:-:S02]  /*12c0*/  R2UR UR15, R14 ;  /* 0x000000000e0f72ca */ /* 0x000fc400000e0000 */
[----:B------:R-:W-:Y:S02]  /*12d0*/  LOP3.LUT R7, R0, 0x3f, RZ, 0xc0, !PT ;  /* 0x0000003f00077812 */ /* 0x000fe400078ec0ff */
[----:B------:R-:W-:Y:S02]  /*12e0*/  LOP3.LUT R5, R6, 0x88, RZ, 0xc0, !PT ;  /* 0x0000008806057812 */ /* 0x000fe400078ec0ff */
[----:B------:R-:W-:Y:S01]  /*12f0*/  LOP3.LUT R10, R10, 0x1c0, RZ, 0xc0, !PT ;  /* 0x000001c00a0a7812 */ /* 0x000fe200078ec0ff */
[----:B------:R-:W-:Y:S01]  /*1300*/  IMAD R7, R7, UR23, RZ ;  /* 0x0000001707077c24 */ /* 0x000fe2000f8e02ff */
[----:B------:R-:W-:Y:S02]  /*1310*/  SHF.R.S32.HI R28, RZ, 0x1f, R23 ;  /* 0x0000001fff1c7819 */ /* 0x000fe40000011417 */
[----:B------:R-:W-:Y:S02]  /*1320*/  IADD3 R14, P1, R23, UR26, RZ ;  /* 0x0000001a170e7c10 */ /* 0x000fe4000ff3e0ff */
[----:B------:R-:W-:-:S02]  /*1330*/  CS2R R22, SRZ ;  /* 0x0000000000167805 */ /* 0x000fc4000001ff00 */
[--C-:B------:R-:W-:Y:S02]  /*1340*/  LOP3.LUT R33, R33, 0x7f, R0.reuse, 0x78, !PT ;  /* 0x0000007f21217812 */ /* 0x100fe400078e7800 */
[----:B------:R-:W-:Y:S02]  /*1350*/  R2UR UR17, R15 ;  /* 0x000000000f1172ca */ /* 0x000fe400000e0000 */
[----:B------:R-:W-:Y:S02]  /*1360*/  LOP3.LUT R6, R5, 0x7f, R0, 0x78, !PT ;  /* 0x0000007f05067812 */ /* 0x000fe400078e7800 */
[----:B------:R-:W-:Y:S02]  /*1370*/  IADD3 R10, R27, UR5, R10 ;  /* 0x000000051b0a7c10 */ /* 0x000fe4000fffe00a */
[----:B------:R-:W-:Y:S02]  /*1380*/  IADD3.X R28, R28, UR27, RZ, P1, !PT ;  /* 0x0000001b1c1c7c10 */ /* 0x000fe40008ffe4ff */
[----:B------:R-:W-:-:S02]  /*1390*/  IADD3.X R13, R13, UR27, RZ, P2, !PT ;  /* 0x0000001b0d0d7c10 */ /* 0x000fc400097fe4ff */
[----:B------:R-:W-:Y:S02]  /*13a0*/  LOP3.LUT R5, R9, 0x8, RZ, 0x3c, !PT ;  /* 0x0000000809057812 */ /* 0x000fe400078e3cff */
[----:B------:R-:W-:-:S07]  /*13b0*/  LOP3.LUT R15, R33, 0x20, RZ, 0x3c, !PT ;  /* 0x00000020210f7812 */ /* 0x000fce00078e3cff */
.L_x_1:
[--C-:B------:R-:W-:Y:S02]  /*13c0*/  SHF.R.U32.HI R17, RZ, 0x4, R0.reuse ;  /* 0x00000004ff117819 */ /* 0x100fe40000011600 */
[----:B------:R-:W-:Y:S02]  /*13d0*/  SHF.R.U32.HI R18, RZ, 0x4, R0 ;  /* 0x00000004ff127819 */ /* 0x000fe40000011600 */
[----:B------:R-:W-:Y:S02]  /*13e0*/  SGXT.U32 R17, R17, 0x4 ;  /* 0x000000041111781a */ /* 0x000fe40000000000 */
[----:B------:R-:W-:Y:S02]  /*13f0*/  IADD3 R16, P2, R30, R4, RZ ;  /* 0x000000041e107210 */ /* 0x000fe40007f5e0ff */
[C---:B------:R-:W-:Y:S02]  /*1400*/  ISETP.GE.AND P1, PT, R17.reuse, UR4, PT ;  /* 0x0000000411007c0c */ /* 0x040fe4000bf26270 */
[----:B------:R-:W-:-:S02]  /*1410*/  LOP3.LUT R19, R17, 0x10, RZ, 0xfc, !PT ;  /* 0x0000001011137812 */ /* 0x000fc400078efcff */
[----:B------:R-:W-:Y:S02]  /*1420*/  PRMT R35, RZ, 0x7610, R35 ;  /* 0x00007610ff237816 */ /* 0x000fe40000000023 */
[----:B------:R-:W-:Y:S01]  /*1430*/  ISETP.GE.AND P0, PT, R19, UR4, PT ;  /* 0x0000000413007c0c */ /* 0x000fe2000bf06270 */
[----:B------:R-:W-:Y:S01]  /*1440*/  VIADD R19, R18, 0x30 ;  /* 0x0000003012137836 */ /* 0x000fe20000000000 */
[----:B------:R-:W-:Y:S02]  /*1450*/  LOP3.LUT R18, R17, 0x20, RZ, 0xfc, !PT ;  /* 0x0000002011127812 */ /* 0x000fe400078efcff */
[----:B------:R-:W-:Y:S02]  /*1460*/  LEA.HI.X.SX32 R17, R30, R11, 0x1, P2 ;  /* 0x0000000b1e117211 */ /* 0x000fe400010f0eff */
[----:B------:R-:W-:Y:S02]  /*1470*/  ISETP.GE.AND P5, PT, R19, UR4, PT ;  /* 0x0000000413007c0c */ /* 0x000fe4000bfa6270 */
[----:B------:R-:W-:Y:S01]  /*1480*/  ISETP.GE.AND P4, PT, R18, UR4, PT ;  /* 0x0000000412007c0c */ /* 0x000fe2000bf86270 */
[----:B------:R0:W2:Y:S01]  /*1490*/  @!P1 LDG.E.U8 R35, desc[UR8][R16.64] ;  /* 0x0000000810239981 */ /* 0x0000a2000c1e1100 */
[----:B------:R-:W-:-:S02]  /*14a0*/  IADD3 R18, P3, R32, R4, RZ ;  /* 0x0000000420127210 */ /* 0x000fc40007f7e0ff */
[-C--:B------:R-:W-:Y:S02]  /*14b0*/  IADD3 R24, P2, R31, R4.reuse, RZ ;  /* 0x000000041f187210 */ /* 0x080fe40007f5e0ff */
[----:B------:R-:W-:Y:S02]  /*14c0*/  IADD3 R26, P1, R29, R4, RZ ;  /* 0x000000041d1a7210 */ /* 0x000fe40007f3e0ff */
[----:B------:R-:W-:Y:S02]  /*14d0*/  PRMT R37, RZ, 0x7610, R37 ;  /* 0x00007610ff257816 */ /* 0x000fe40000000025 */
[----:B------:R-:W-:Y:S02]  /*14e0*/  PRMT R39, RZ, 0x7610, R39 ;  /* 0x00007610ff277816 */ /* 0x000fe40000000027 */
[----:B------:R-:W-:Y:S02]  /*14f0*/  PRMT R41, RZ, 0x7610, R41 ;  /* 0x00007610ff297816 */ /* 0x000fe40000000029 */
[----:B------:R-:W-:-:S02]  /*1500*/  LEA.HI.X.SX32 R19, R32, R11, 0x1, P3 ;  /* 0x0000000b20137211 */ /* 0x000fc400018f0eff */
[-C--:B------:R-:W-:Y:S02]  /*1510*/  LEA.HI.X.SX32 R25, R31, R11.reuse, 0x1, P2 ;  /* 0x0000000b1f197211 */ /* 0x080fe400010f0eff */
[----:B------:R-:W-:Y:S01]  /*1520*/  LEA.HI.X.SX32 R27, R29, R11, 0x1, P1 ;  /* 0x0000000b1d1b7211 */ /* 0x000fe200008f0eff */
[----:B------:R1:W3:Y:S04]  /*1530*/  @!P0 LDG.E.U8 R37, desc[UR8][R18.64] ;  /* 0x0000000812258981 */ /* 0x0002e8000c1e1100 */
[----:B------:R4:W5:Y:S04]  /*1540*/  @!P4 LDG.E.U8 R39, desc[UR8][R24.64] ;  /* 0x000000081827c981 */ /* 0x000968000c1e1100 */
[----:B------:R4:W5:Y:S01]  /*1550*/  @!P5 LDG.E.U8 R41, desc[UR8][R26.64] ;  /* 0x000000081a29d981 */ /* 0x000962000c1e1100 */
[----:B------:R-:W-:Y:S01]  /*1560*/  BAR.SYNC.DEFER_BLOCKING 0x0 ;  /* 0x0000000000007b1d */ /* 0x000fe20000010000 */
[----:B0-----:R-:W-:-:S02]  /*1570*/  LOP3.LUT R16, R0, 0x3f, RZ, 0xc0, !PT ;  /* 0x0000003f00107812 */ /* 0x001fc400078ec0ff */
[C---:B------:R-:W-:Y:S02]  /*1580*/  IADD3 RZ, P2, R7.reuse, R12, RZ ;  /* 0x0000000c07ff7210 */ /* 0x040fe40007f5e0ff */
[----:B------:R-:W-:Y:S02]  /*1590*/  ISETP.GE.AND P0, PT, R16, UR4, PT ;  /* 0x0000000410007c0c */ /* 0x000fe4000bf06270 */
[----:B------:R-:W-:Y:S02]  /*15a0*/  SHF.R.S32.HI R42, RZ, 0x1f, R7 ;  /* 0x0000001fff2a7819 */ /* 0x000fe40000011407 */
[----:B------:R-:W-:-:S03]  /*15b0*/  IADD3 RZ, P1, R7, R14, RZ ;  /* 0x0000000e07ff7210 */ /* 0x000fc60007f3e0ff */
[C---:B------:R-:W-:Y:S01]  /*15c0*/  IMAD.X R17, R42.reuse, 0x1, R13, P2 ;  /* 0x000000012a117824 */ /* 0x040fe200010e060d */
[C---:B------:R-:W-:Y:S01]  /*15d0*/  IADD3 RZ, P2, R7.reuse, UR13, RZ ;  /* 0x0000000d07ff7c10 */ /* 0x040fe2000ff5e0ff */
[C---:B-1----:R-:W-:Y:S01]  /*15e0*/  IMAD.X R19, R42.reuse, 0x1, R28, P1 ;  /* 0x000000012a137824 */ /* 0x042fe200008e061c */
[----:B------:R-:W-:Y:S01]  /*15f0*/  PRMT R68, RZ, 0x7610, R68 ;  /* 0x00007610ff447816 */ /* 0x000fe20000000044 */
[C---:B------:R-:W-:Y:S01]  /*1600*/  IMAD.IADD R16, R7.reuse, 0x1, R12 ;  /* 0x0000000107107824 */ /* 0x040fe200078e020c */
[C---:B------:R-:W-:Y:S02]  /*1610*/  IADD3 RZ, P3, R7.reuse, UR11, RZ ;  /* 0x0000000b07ff7c10 */ /* 0x040fe4000ff7e0ff */
[C---:B------:R-:W-:Y:S01]  /*1620*/  IADD3 RZ, P1, R7.reuse, UR15, RZ ;  /* 0x0000000f07ff7c10 */ /* 0x040fe2000ff3e0ff */
[----:B------:R-:W-:Y:S01]  /*1630*/  IMAD.IADD R18, R7, 0x1, R14 ;  /* 0x0000000107127824 */ /* 0x000fe200078e020e */
[----:B------:R-:W-:Y:S02]  /*1640*/  PRMT R66, RZ, 0x7610, R66 ;  /* 0x00007610ff427816 */ /* 0x000fe40000000042 */
[----:B----4-:R-:W-:-:S02]  /*1650*/  IADD3.X R25, R42, UR14, RZ, P2, !PT ;  /* 0x0000000e2a197c10 */ /* 0x010fc400097fe4ff */
[C---:B------:R-:W-:Y:S02]  /*1660*/  IADD3.X R27, R42.reuse, UR16, RZ, P1, !PT ;  /* 0x000000102a1b7c10 */ /* 0x040fe40008ffe4ff */
[C---:B------:R-:W-:Y:S02]  /*1670*/  IADD3 R36, P2, R7.reuse, UR19, RZ ;  /* 0x0000001307247c10 */ /* 0x040fe4000ff5e0ff */
[C---:B------:R-:W-:Y:S01]  /*1680*/  IADD3 RZ, P1, R7.reuse, UR17, RZ ;  /* 0x0000001107ff7c10 */ /* 0x040fe2000ff3e0ff */
[C---:B------:R-:W-:Y:S01]  /*1690*/  VIADD R40, R7.reuse, UR11 ;  /* 0x0000000b07287c36 */ /* 0x040fe20008000000 */
[----:B------:R-:W-:Y:S01]  /*16a0*/  PRMT R64, RZ, 0x7610, R64 ;  /* 0x00007610ff407816 */ /* 0x000fe20000000040 */
[C---:B------:R-:W-:Y:S01]  /*16b0*/  VIADD R26, R7.reuse, UR15 ;  /* 0x0000000f071a7c36 */ /* 0x040fe20008000000 */
[----:B------:R-:W-:Y:S01]  /*16c0*/  PRMT R62, RZ, 0x7610, R62 ;  /* 0x00007610ff3e7816 */ /* 0x000fe2000000003e */
[C---:B------:R-:W-:Y:S02]  /*16d0*/  VIADD R24, R7.reuse, UR13 ;  /* 0x0000000d07187c36 */ /* 0x040fe40008000000 */
[----:B------:R-:W-:Y:S01]  /*16e0*/  VIADD R38, R7, UR17 ;  /* 0x0000001107267c36 */ /* 0x000fe20008000000 */
[----:B--2---:R-:W-:Y:S04]  /*16f0*/  STS.U8 [R6+UR5], R35 ;  /* 0x0000002306007988 */ /* 0x004fe80008000005 */
[----:B---3--:R0:W-:Y:S04]  /*1700*/  STS.U8 [R6+UR5+0x100], R37 ;  /* 0x0001002506007988 */ /* 0x0081e80008000005 */
[----:B-----5:R-:W-:Y:S04]  /*1710*/  STS.U8 [R6+UR5+0x200], R39 ;  /* 0x0002002706007988 */ /* 0x020fe80008000005 */
[----:B------:R1:W-:Y:S01]  /*1720*/  STS.U8 [R6+UR5+0x300], R41 ;  /* 0x0003002906007988 */ /* 0x0003e20008000005 */
[----:B------:R-:W-:Y:S01]  /*1730*/  BAR.SYNC.DEFER_BLOCKING 0x0 ;  /* 0x0000000000007b1d */ /* 0x000fe20000010000 */
[----:B0-----:R-:W-:-:S02]  /*1740*/  IADD3.X R37, R42, UR20, RZ, P2, !PT ;  /* 0x000000142a257c10 */ /* 0x001fc400097fe4ff */
[C---:B-1----:R-:W-:Y:S02]  /*1750*/  IADD3.X R41, R42.reuse, UR12, RZ, P3, !PT ;  /* 0x0000000c2a297c10 */ /* 0x042fe40009ffe4ff */
[----:B------:R-:W-:Y:S02]  /*1760*/  IADD3 R34, P3, R7, UR21, RZ ;  /* 0x0000001507227c10 */ /* 0x000fe4000ff7e0ff */
[C---:B------:R-:W-:Y:S02]  /*1770*/  IADD3.X R39, R42.reuse, UR18, RZ, P1, !PT ;  /* 0x000000122a277c10 */ /* 0x040fe40008ffe4ff */
[----:B------:R-:W-:Y:S01]  /*1780*/  IADD3.X R35, R42, UR22, RZ, P3, !PT ;  /* 0x000000162a237c10 */ /* 0x000fe20009ffe4ff */
[----:B------:R0:W2:Y:S04]  /*1790*/  @!P0 LDG.E.U8 R68, desc[UR8][R16.64] ;  /* 0x0000000810448981 */ /* 0x0000a8000c1e1100 */
[----:B------:R1:W3:Y:S04]  /*17a0*/  @!P0 LDG.E.U8 R66, desc[UR8][R18.64] ;  /* 0x0000000812428981 */ /* 0x0002e8000c1e1100 */
[----:B------:R-:W4:Y:S01]  /*17b0*/  @!P0 LDG.E.U8 R64, desc[UR8][R40.64] ;  /* 0x0000000828408981 */ /* 0x000f22000c1e1100 */
[----:B0-----:R-:W-:-:S02]  /*17c0*/  PRMT R16, RZ, 0x7610, R16 ;  /* 0x00007610ff107816 */ /* 0x001fc40000000010 */
[----:B------:R-:W-:Y:S01]  /*17d0*/  PRMT R17, RZ, 0x7610, R17 ;  /* 0x00007610ff117816 */ /* 0x000fe20000000011 */
[----:B------:R0:W5:Y:S01]  /*17e0*/  @!P0 LDG.E.U8 R62, desc[UR8][R24.64] ;  /* 0x00000008183e8981 */ /* 0x000162000c1e1100 */
[----:B-1----:R-:W-:Y:S02]  /*17f0*/  PRMT R18, RZ, 0x7610, R18 ;  /* 0x00007610ff127816 */ /* 0x002fe40000000012 */
[----:B------:R-:W-:Y:S01]  /*1800*/  PRMT R19, RZ, 0x7610, R19 ;  /* 0x00007610ff137816 */ /* 0x000fe20000000013 */
[----:B------:R1:W3:Y:S04]  /*1810*/  @!P0 LDG.E.U8 R16, desc[UR8][R26.64] ;  /* 0x000000081a108981 */ /* 0x0002e8000c1e1100 */
[----:B------:R1:W5:Y:S04]  /*1820*/  @!P0 LDG.E.U8 R17, desc[UR8][R36.64] ;  /* 0x0000000824118981 */ /* 0x000368000c1e1100 */
[----:B------:R1:W5:Y:S04]  /*1830*/  @!P0 LDG.E.U8 R18, desc[UR8][R38.64] ;  /* 0x0000000826128981 */ /* 0x000368000c1e1100 */
[----:B------:R1:W5:Y:S04]  /*1840*/  @!P0 LDG.E.U8 R19, desc[UR8][R34.64] ;  /* 0x0000000822138981 */ /* 0x000368000c1e1100 */
[----:B0-----:R-:W-:Y:S04]  /*1850*/  LDS.U8 R24, [R9+UR5] ;  /* 0x0000000509187984 */ /* 0x001fe80008000000 */
[----:B------:R-:W0:Y:S04]  /*1860*/  LDS.U8 R25, [R9+UR5+0x10] ;  /* 0x0000100509197984 */ /* 0x000e280008000000 */
[----:B------:R-:W-:Y:S04]  /*1870*/  LDS.U8 R59, [R9+UR5+0x20] ;  /* 0x00002005093b7984 */ /* 0x000fe80008000000 */
[----:B------:R-:W-:Y:S04]  /*1880*/  LDS.U8 R58, [R9+UR5+0x30] ;  /* 0x00003005093a7984 */ /* 0x000fe80008000000 */
[----:B-1----:R-:W-:Y:S04]  /*1890*/  LDS.U8 R26, [R9+UR5+0x100] ;  /* 0x00010005091a7984 */ /* 0x002fe80008000000 */
[----:B------:R-:W1:Y:S04]  /*18a0*/  LDS.U8 R27, [R9+UR5+0x110] ;  /* 0x00011005091b7984 */ /* 0x000e680008000000 */
[----:B------:R-:W-:Y:S04]  /*18b0*/  LDS.U8 R52, [R9+UR5+0x120] ;  /* 0x0001200509347984 */ /* 0x000fe80008000000 */
        /* <DEDUP_REMOVED lines=9> */
[----:B------:R-:W-:Y:S04]  /*1950*/  LDS.U8 R36, [R5+UR5] ;  /* 0x0000000505247984 */ /* 0x000fe80008000000 */
[----:B------:R-:W1:Y:S04]  /*1960*/  LDS.U8 R37, [R5+UR5+0x10] ;  /* 0x0000100505257984 */ /* 0x000e680008000000 */
[----:B------:R-:W-:Y:S04]  /*1970*/  LDS.U8 R54, [R5+UR5+0x20] ;  /* 0x0000200505367984 */ /* 0x000fe80008000000 */
[----:B------:R-:W-:Y:S04]  /*1980*/  LDS.U8 R55, [R5+UR5+0x30] ;  /* 0x0000300505377984 */ /* 0x000fe80008000000 */
[----:B------:R-:W-:Y:S04]  /*1990*/  LDS.U8 R60, [R5+UR5+0x100] ;  /* 0x00010005053c7984 */ /* 0x000fe80008000000 */
        /* <DEDUP_REMOVED lines=10> */
[----:B------:R-:W-:Y:S01]  /*1a40*/  LDS.U8 R39, [R5+UR5+0x330] ;  /* 0x0003300505277984 */ /* 0x000fe20008000000 */
[----:B------:R-:W-:Y:S01]  /*1a50*/  BAR.SYNC.DEFER_BLOCKING 0x0 ;  /* 0x0000000000007b1d */ /* 0x000fe20000010000 */
[----:B0-----:R-:W-:-:S02]  /*1a60*/  IMAD R24, R25, 0x100, R24 ;  /* 0x0000010019187824 */ /* 0x001fc400078e0218 */
[----:B-1----:R-:W-:Y:S02]  /*1a70*/  IMAD R26, R27, 0x100, R26 ;  /* 0x000001001b1a7824 */ /* 0x002fe400078e021a */
[----:B------:R-:W-:Y:S02]  /*1a80*/  IMAD R25, R37, 0x100, R36 ;  /* 0x0000010025197824 */ /* 0x000fe400078e0224 */
[----:B------:R-:W-:Y:S01]  /*1a90*/  IMAD R27, R61, 0x100, R60 ;  /* 0x000001003d1b7824 */ /* 0x000fe200078e023c */
[----:B------:R-:W-:Y:S02]  /*1aa0*/  F2FP.F16.E4M3.UNPACK_B R24, R24 ;  /* 0x00000018ff18723e */ /* 0x000fe400020006ff */
[----:B------:R-:W-:Y:S02]  /*1ab0*/  F2FP.F16.E4M3.UNPACK_B R26, R26 ;  /* 0x0000001aff1a723e */ /* 0x000fe400020006ff */
[----:B------:R-:W-:Y:S02]  /*1ac0*/  F2FP.F16.E4M3.UNPACK_B R25, R25 ;  /* 0x00000019ff19723e */ /* 0x000fe400020006ff */
[----:B------:R-:W-:Y:S01]  /*1ad0*/  F2FP.F16.E4M3.UNPACK_B R27, R27 ;  /* 0x0000001bff1b723e */ /* 0x000fe200020006ff */
[----:B--2---:R-:W-:Y:S04]  /*1ae0*/  STS.U8 [R33+UR5], R68 ;  /* 0x0000004421007988 */ /* 0x004fe80008000005 */
[----:B----4-:R-:W-:Y:S04]  /*1af0*/  STS.U8 [R33+UR5+0x200], R64 ;  /* 0x0002004021007988 */ /* 0x010fe80008000005 */
[----:B---3--:R-:W-:Y:S04]  /*1b00*/  STS.U8 [R33+UR5+0x400], R16 ;  /* 0x0004001021007988 */ /* 0x008fe80008000005 */
[----:B-----5:R-:W-:Y:S04]  /*1b10*/  STS.U8 [R33+UR5+0x600], R17 ;  /* 0x0006001121007988 */ /* 0x020fe80008000005 */
[----:B------:R-:W-:Y:S04]  /*1b20*/  STS.U8 [R15+UR5+0x100], R66 ;  /* 0x000100420f007988 */ /* 0x000fe80008000005 */
[----:B------:R-:W-:Y:S04]  /*1b30*/  STS.U8 [R15+UR5+0x300], R62 ;  /* 0x0003003e0f007988 */ /* 0x000fe80008000005 */
[----:B------:R-:W-:Y:S04]  /*1b40*/  STS.U8 [R15+UR5+0x500], R18 ;  /* 0x000500120f007988 */ /* 0x000fe80008000005 */
[----:B------:R-:W-:Y:S01]  /*1b50*/  STS.U8 [R15+UR5+0x700], R19 ;  /* 0x000700130f007988 */ /* 0x000fe20008000005 */
[----:B------:R-:W-:Y:S06]  /*1b60*/  BAR.SYNC.DEFER_BLOCKING 0x0 ;  /* 0x0000000000007b1d */ /* 0x000fec0000010000 */
[----:B------:R-:W0:Y:S02]  /*1b70*/  LDSM.16.M88.4 R16, [R10] ;  /* 0x000000000a10783b */ /* 0x000e240000000200 */
[----:B0-----:R-:W-:-:S02]  /*1b80*/  F2FP.F16.E4M3.UNPACK_B R36, R16 ;  /* 0x00000010ff24723e */ /* 0x001fc400020006ff */
[----:B------:R-:W-:-:S07]  /*1b90*/  F2FP.F16.E4M3.UNPACK_B R37, R17 ;  /* 0x00000011ff25723e */ /* 0x000fce00020006ff */
[----:B------:R-:W-:Y:S01]  /*1ba0*/  HMMA.16816.F32 R24, R24, R36, R20 ;  /* 0x000000241818723c */ /* 0x000fe20000001814 */
[----:B------:R-:W-:-:S06]  /*1bb0*/  F2FP.F16.E4M3.UNPACK_B R16, R16.H1 ;  /* 0x00000010ff10723e */ /* 0x000fcc00030006ff */
[----:B------:R-:W-:Y:S02]  /*1bc0*/  IMAD R20, R58, 0x100, R59 ;  /* 0x000001003a147824 */ /* 0x000fe400078e023b */
[----:B------:R-:W-:Y:S02]  /*1bd0*/  IMAD R22, R53, 0x100, R52 ;  /* 0x0000010035167824 */ /* 0x000fe400078e0234 */
[----:B------:R-:W-:Y:S02]  /*1be0*/  IMAD R21, R55, 0x100, R54 ;  /* 0x0000010037157824 */ /* 0x000fe400078e0236 */
[----:B------:R-:W-:Y:S01]  /*1bf0*/  IMAD R23, R57, 0x100, R56 ;  /* 0x0000010039177824 */ /* 0x000fe200078e0238 */
[----:B------:R-:W-:Y:S02]  /*1c00*/  F2FP.F16.E4M3.UNPACK_B R20, R20 ;  /* 0x00000014ff14723e */ /* 0x000fe400020006ff */
[----:B------:R-:W-:Y:S02]  /*1c10*/  F2FP.F16.E4M3.UNPACK_B R22, R22 ;  /* 0x00000016ff16723e */ /* 0x000fe400020006ff */
[----:B------:R-:W-:-:S02]  /*1c20*/  F2FP.F16.E4M3.UNPACK_B R21, R21 ;  /* 0x00000015ff15723e */ /* 0x000fc400020006ff */
[----:B------:R-:W-:Y:S02]  /*1c30*/  F2FP.F16.E4M3.UNPACK_B R23, R23 ;  /* 0x00000017ff17723e */ /* 0x000fe400020006ff */
[----:B------:R-:W-:-:S07]  /*1c40*/  F2FP.F16.E4M3.UNPACK_B R17, R17.H1 ;  /* 0x00000011ff11723e */ /* 0x000fce00030006ff */
[----:B------:R-:W-:Y:S07]  /*1c50*/  HMMA.16816.F32 R20, R20, R16, R24 ;  /* 0x000000101414723c */ /* 0x000fee0000001818 */
[----:B------:R-:W-:Y:S02]  /*1c60*/  IMAD R24, R50, 0x100, R51 ;  /* 0x0000010032187824 */ /* 0x000fe400078e0233 */
[----:B------:R-:W-:Y:S02]  /*1c70*/  IMAD R26, R48, 0x100, R49 ;  /* 0x00000100301a7824 */ /* 0x000fe400078e0231 */
[----:B------:R-:W-:-:S02]  /*1c80*/  IMAD R25, R45, 0x100, R44 ;  /* 0x000001002d197824 */ /* 0x000fc400078e022c */
[----:B------:R-:W-:Y:S01]  /*1c90*/  IMAD R27, R47, 0x100, R46 ;  /* 0x000001002f1b7824 */ /* 0x000fe200078e022e */
[----:B------:R-:W-:Y:S02]  /*1ca0*/  F2FP.F16.E4M3.UNPACK_B R24, R24 ;  /* 0x00000018ff18723e */ /* 0x000fe400020006ff */
[----:B------:R-:W-:Y:S02]  /*1cb0*/  F2FP.F16.E4M3.UNPACK_B R26, R26 ;  /* 0x0000001aff1a723e */ /* 0x000fe400020006ff */
[----:B------:R-:W-:Y:S02]  /*1cc0*/  F2FP.F16.E4M3.UNPACK_B R25, R25 ;  /* 0x00000019ff19723e */ /* 0x000fe400020006ff */
[----:B------:R-:W-:Y:S02]  /*1cd0*/  F2FP.F16.E4M3.UNPACK_B R27, R27 ;  /* 0x0000001bff1b723e */ /* 0x000fe400020006ff */
[----:B------:R-:W-:Y:S02]  /*1ce0*/  F2FP.F16.E4M3.UNPACK_B R16, R18 ;  /* 0x00000012ff10723e */ /* 0x000fe400020006ff */
[----:B------:R-:W-:-:S07]  /*1cf0*/  F2FP.F16.E4M3.UNPACK_B R17, R19 ;  /* 0x00000013ff11723e */ /* 0x000fce00020006ff */
[----:B------:R-:W-:Y:S01]  /*1d00*/  HMMA.16816.F32 R20, R24, R16, R20 ;  /* 0x000000101814723c */ /* 0x000fe20000001814 */
[----:B------:R-:W-:Y:S01]  /*1d10*/  UIADD3 UR6, UR6, -0x1, URZ ;  /* 0xffffffff06067890 */ /* 0x000fe2000fffe03f */
[----:B------:R-:W-:Y:S02]  /*1d20*/  IMAD R40, R40, 0x100, R41 ;  /* 0x0000010028287824 */ /* 0x000fe400078e0229 */
[----:B------:R-:W-:-:S03]  /*1d30*/  IMAD R34, R39, 0x100, R34 ;  /* 0x0000010027227824 */ /* 0x000fc600078e0222 */
[----:B------:R-:W-:Y:S02]  /*1d40*/  IMAD R16, R42, 0x100, R43 ;  /* 0x000001002a107824 */ /* 0x000fe400078e022b */
[----:B------:R-:W-:Y:S01]  /*1d50*/  IMAD R17, R35, 0x100, R38 ;  /* 0x0000010023117824 */ /* 0x000fe200078e0226 */
[----:B------:R-:W-:Y:S02]  /*1d60*/  ISETP.NE.U32.AND P0, PT, RZ, UR6, PT ;  /* 0x00000006ff007c0c */ /* 0x000fe4000bf05070 */
[----:B------:R-:W-:Y:S02]  /*1d70*/  F2FP.F16.E4M3.UNPACK_B R24, R18.H1 ;  /* 0x00000012ff18723e */ /* 0x000fe400030006ff */
[----:B------:R-:W-:Y:S02]  /*1d80*/  F2FP.F16.E4M3.UNPACK_B R25, R19.H1 ;  /* 0x00000013ff19723e */ /* 0x000fe400030006ff */
[----:B------:R-:W-:Y:S02]  /*1d90*/  F2FP.F16.E4M3.UNPACK_B R16, R16 ;  /* 0x00000010ff10723e */ /* 0x000fe400020006ff */
[----:B------:R-:W-:-:S02]  /*1da0*/  F2FP.F16.E4M3.UNPACK_B R18, R40 ;  /* 0x00000028ff12723e */ /* 0x000fc400020006ff */
[----:B------:R-:W-:Y:S02]  /*1db0*/  F2FP.F16.E4M3.UNPACK_B R17, R17 ;  /* 0x00000011ff11723e */ /* 0x000fe400020006ff */
[----:B------:R-:W-:Y:S01]  /*1dc0*/  F2FP.F16.E4M3.UNPACK_B R19, R34 ;  /* 0x00000022ff13723e */ /* 0x000fe200020006ff */
[----:B------:R-:W-:Y:S02]  /*1dd0*/  USHF.R.S32.HI UR23, URZ, 0x1f, UR7 ;  /* 0x0000001f3f177899 */ /* 0x000fe40008011407 */
[----:B------:R-:W-:Y:S01]  /*1de0*/  IADD3 R14, P1, R14, UR7, RZ ;  /* 0x000000070e0e7c10 */ /* 0x000fe2000ff3e0ff */
[----:B------:R-:W-:Y:S02]  /*1df0*/  UIADD3 UR21, UP0, UR7, UR21, URZ ;  /* 0x0000001507157290 */ /* 0x000fe4000ff1e03f */
[----:B------:R-:W-:Y:S01]  /*1e00*/  IADD3 R12, P2, R12, UR7, RZ ;  /* 0x000000070c0c7c10 */ /* 0x000fe2000ff5e0ff */
[----:B------:R-:W-:Y:S02]  /*1e10*/  UIADD3 UR19, UP1, UR7, UR19, URZ ;  /* 0x0000001307137290 */ /* 0x000fe4000ff3e03f */
[----:B------:R-:W-:Y:S01]  /*1e20*/  UIADD3 UR17, UP2, UR7, UR17, URZ ;  /* 0x0000001107117290 */ /* 0x000fe2000ff5e03f */
[----:B------:R-:W-:Y:S01]  /*1e30*/  HMMA.16816.F32 R20, R16, R24, R20 ;  /* 0x000000181014723c */ /* 0x000fe20000001814 */
[----:B------:R-:W-:-:S02]  /*1e40*/  UIADD3 UR15, UP3, UR7, UR15, URZ ;  /* 0x0000000f070f7290 */ /* 0x000fc4000ff7e03f */
[----:B------:R-:W-:Y:S02]  /*1e50*/  UIADD3 UR13, UP4, UR7, UR13, URZ ;  /* 0x0000000d070d7290 */ /* 0x000fe4000ff9e03f */
[----:B------:R-:W-:Y:S01]  /*1e60*/  UIADD3 UR11, UP5, UR7, UR11, URZ ;  /* 0x0000000b070b7290 */ /* 0x000fe2000ffbe03f */
[----:B------:R-:W-:Y:S01]  /*1e70*/  IADD3 R4, P3, R4, UR10, RZ ;  /* 0x0000000a04047c10 */ /* 0x000fe2000ff7e0ff */
[----:B------:R-:W-:Y:S01]  /*1e80*/  IMAD.U32 R16, RZ, RZ, UR10 ;  /* 0x0000000aff107e24 */ /* 0x000fe2000f8e00ff */
[----:B------:R-:W-:Y:S02]  /*1e90*/  UIADD3.X UR22, UR23, UR22, URZ, UP0, !UPT ;  /* 0x0000001617167290 */ /* 0x000fe400087fe43f */
[----:B------:R-:W-:Y:S01]  /*1ea0*/  IADD3.X R28, R28, UR23, RZ, P1, !PT ;  /* 0x000000171c1c7c10 */ /* 0x000fe20008ffe4ff */
[----:B------:R-:W-:Y:S02]  /*1eb0*/  UIADD3.X UR20, UR23, UR20, URZ, UP1, !UPT ;  /* 0x0000001417147290 */ /* 0x000fe40008ffe43f */
[----:B------:R-:W-:Y:S01]  /*1ec0*/  IADD3.X R13, R13, UR23, RZ, P2, !PT ;  /* 0x000000170d0d7c10 */ /* 0x000fe200097fe4ff */
[----:B------:R-:W-:-:S02]  /*1ed0*/  UIADD3.X UR18, UR23, UR18, URZ, UP2, !UPT ;  /* 0x0000001217127290 */ /* 0x000fc400097fe43f */
[----:B------:R-:W-:Y:S02]  /*1ee0*/  UIADD3.X UR16, UR23, UR16, URZ, UP3, !UPT ;  /* 0x0000001017107290 */ /* 0x000fe40009ffe43f */
[----:B------:R-:W-:Y:S02]  /*1ef0*/  UIADD3.X UR14, UR23, UR14, URZ, UP4, !UPT ;  /* 0x0000000e170e7290 */ /* 0x000fe4000a7fe43f */
[----:B------:R-:W-:Y:S02]  /*1f00*/  UIADD3.X UR12, UR23, UR12, URZ, UP5, !UPT ;  /* 0x0000000c170c7290 */ /* 0x000fe4000affe43f */
[----:B------:R-:W-:Y:S01]  /*1f10*/  UIADD3 UR4, UR4, -0x40, URZ ;  /* 0xffffffc004047890 */ /* 0x000fe2000fffe03f */
[----:B------:R-:W-:Y:S01]  /*1f20*/  LEA.HI.X.SX32 R11, R16, R11, 0x1, P3 ;  /* 0x0000000b100b7211 */ /* 0x000fe200018f0eff */
[----:B------:R-:W-:Y:S10]  /*1f30*/  @P0 BRA `(.L_x_1) ;  /* 0xfffffff400200947 */ /* 0x000ff4000383ffff */
.L_x_0:
[----:B------:R-:W0:Y:S08]  /*1f40*/  S2UR UR5, SR_CgaCtaId ;  /* 0x00000000000579c3 */ /* 0x000e300000008800 */
[----:B------:R-:W-:Y:S01]  /*1f50*/  BAR.SYNC.DEFER_BLOCKING 0x0 ;  /* 0x0000000000007b1d */ /* 0x000fe20000010000 */
[----:B------:R-:W-:Y:S01]  /*1f60*/  SHF.R.U32.HI R10, RZ, 0x6, R0 ;  /* 0x00000006ff0a7819 */ /* 0x000fe20000011600 */
[C---:B------:R-:W-:Y:S01]  /*1f70*/  IMAD.SHL.U32 R4, R0.reuse, 0x20, RZ ;  /* 0x0000002000047824 */ /* 0x040fe200078e00ff */
[----:B------:R-:W-:-:S02]  /*1f80*/  LOP3.LUT R5, R0, 0x1c, RZ, 0xc0, !PT ;  /* 0x0000001c00057812 */ /* 0x000fc400078ec0ff */
[----:B------:R-:W-:Y:S01]  /*1f90*/  SHF.R.U32.HI R7, RZ, 0x4, R0 ;  /* 0x00000004ff077819 */ /* 0x000fe20000011600 */
[----:B------:R-:W-:Y:S01]  /*1fa0*/  UMOV UR4, 0x400 ;  /* 0x0000040000047882 */ /* 0x000fe20000000000 */
[----:B------:R-:W-:Y:S01]  /*1fb0*/  LOP3.LUT R6, R10, 0x1, RZ, 0xc0, !PT ;  /* 0x000000010a067812 */ /* 0x000fe200078ec0ff */
[----:B------:R-:W-:Y:S01]  /*1fc0*/  ULDC.64 UR6, c[0x0][0x228] ;  /* 0x00008a0000067ab9 */ /* 0x000fe20000000a00 */
[----:B------:R-:W-:Y:S01]  /*1fd0*/  LOP3.LUT R5, R5, 0x60, R4, 0xf8, !PT ;  /* 0x0000006005057812 */ /* 0x000fe200078ef804 */
[----:B------:R-:W-:Y:S01]  /*1fe0*/  IMAD.SHL.U32 R4, R0, 0x4, RZ ;  /* 0x0000000400047824 */ /* 0x000fe200078e00ff */
[----:B------:R-:W-:Y:S02]  /*1ff0*/  LOP3.LUT R3, R3, 0x180, RZ, 0xc0, !PT ;  /* 0x0000018003037812 */ /* 0x000fe400078ec0ff */
[----:B------:R-:W-:Y:S02]  /*2000*/  LOP3.LUT R6, R6, 0x2, R7, 0xf8, !PT ;  /* 0x0000000206067812 */ /* 0x000fe400078ef807 */
[----:B------:R-:W-:-:S02]  /*2010*/  F2FP.SATFINITE.E4M3.F32.PACK_AB_MERGE_C R20, R21, R20, RZ ;  /* 0x000000141514723e */ /* 0x000fc400048070ff */
[----:B------:R-:W-:Y:S02]  /*2020*/  F2FP.SATFINITE.E4M3.F32.PACK_AB_MERGE_C R22, R23, R22, RZ ;  /* 0x000000161716723e */ /* 0x000fe400048070ff */
[----:B------:R-:W-:Y:S02]  /*2030*/  LOP3.LUT R11, R3, 0x7c, R4, 0xf8, !PT ;  /* 0x0000007c030b7812 */ /* 0x000fe400078ef804 */
[----:B------:R-:W-:Y:S01]  /*2040*/  LOP3.LUT R5, R6, R5, RZ, 0xfc, !PT ;  /* 0x0000000506057212 */ /* 0x000fe200078efcff */
[----:B0-----:R-:W-:Y:S01]  /*2050*/  ULEA UR4, UR5, UR4, 0x18 ;  /* 0x0000000405047291 */ /* 0x001fe2000f8ec03f */
[----:B------:R-:W-:Y:S02]  /*2060*/  LOP3.LUT R3, R20, 0xffff, RZ, 0xc0, !PT ;  /* 0x0000ffff14037812 */ /* 0x000fe400078ec0ff */
[----:B------:R-:W-:Y:S02]  /*2070*/  LOP3.LUT R4, R22, 0xffff, RZ, 0xc0, !PT ;  /* 0x0000ffff16047812 */ /* 0x000fe400078ec0ff */
[----:B------:R-:W-:-:S02]  /*2080*/  LOP3.LUT R6, R5, 0x40, RZ, 0x3c, !PT ;  /* 0x0000004005067812 */ /* 0x000fc400078e3cff */
[----:B------:R-:W-:Y:S02]  /*2090*/  SHF.R.U32.HI R3, RZ, 0x8, R3 ;  /* 0x00000008ff037819 */ /* 0x000fe40000011603 */
[C---:B------:R-:W-:Y:S01]  /*20a0*/  LOP3.LUT R7, R5.reuse, 0x20, RZ, 0x3c, !PT ;  /* 0x0000002005077812 */ /* 0x040fe200078e3cff */
[----:B------:R-:W-:Y:S01]  /*20b0*/  STS.U8 [R5+UR4], R20 ;  /* 0x0000001405007988 */ /* 0x000fe20008000004 */
[----:B------:R-:W-:Y:S02]  /*20c0*/  LOP3.LUT R9, R5, 0x60, RZ, 0x3c, !PT ;  /* 0x0000006005097812 */ /* 0x000fe400078e3cff */
[----:B------:R-:W-:Y:S01]  /*20d0*/  SHF.R.U32.HI R4, RZ, 0x8, R4 ;  /* 0x00000008ff047819 */ /* 0x000fe20000011604 */
[----:B------:R0:W-:Y:S01]  /*20e0*/  STS.U8 [R6+UR4+0x100], R3 ;  /* 0x0001000306007988 */ /* 0x0001e20008000004 */
[----:B------:R-:W-:Y:S02]  /*20f0*/  LOP3.LUT R10, R10, 0x2, RZ, 0xc0, !PT ;  /* 0x000000020a0a7812 */ /* 0x000fe400078ec0ff */
[----:B------:R-:W-:Y:S01]  /*2100*/  LOP3.LUT R11, R11, 0x60, R0, 0x78, !PT ;  /* 0x000000600b0b7812 */ /* 0x000fe200078e7800 */
[----:B------:R-:W-:Y:S01]  /*2110*/  STS.U8 [R7+UR4+0x80], R22 ;  /* 0x0000801607007988 */ /* 0x000fe20008000004 */
[C---:B------:R-:W-:Y:S01]  /*2120*/  ISETP.GE.AND P0, PT, R2.reuse, UR6, PT ;  /* 0x0000000602007c0c */ /* 0x040fe2000bf06270 */
[----:B------:R-:W-:Y:S01]  /*2130*/  ULDC UR6, c[0x0][0x248] ;  /* 0x0000920000067ab9 */ /* 0x000fe20000000800 */
[----:B------:R-:W-:Y:S01]  /*2140*/  IADD3 R10, R11, UR4, R10 ;  /* 0x000000040b0a7c10 */ /* 0x000fe2000fffe00a */
[----:B------:R1:W-:Y:S01]  /*2150*/  STS.U8 [R9+UR4+0x180], R4 ;  /* 0x0001800409007988 */ /* 0x0003e20008000004 */
[----:B------:R-:W-:Y:S01]  /*2160*/  SHF.R.U32.HI R11, RZ, 0x4, R0 ;  /* 0x00000004ff0b7819 */ /* 0x000fe20000011600 */
[----:B------:R-:W-:Y:S01]  /*2170*/  ULDC UR4, c[0x0][0x244] ;  /* 0x0000910000047ab9 */ /* 0x000fe20000000800 */
[----:B------:R-:W-:Y:S02]  /*2180*/  BAR.SYNC.DEFER_BLOCKING 0x0 ;  /* 0x0000000000007b1d */ /* 0x000fe40000010000 */
[----:B------:R-:W-:Y:S01]  /*2190*/  SGXT.U32 R11, R11, 0x4 ;  /* 0x000000040b0b781a */ /* 0x000fe20000000000 */
[----:B0-----:R-:W-:-:S03]  /*21a0*/  IMAD R3, R2, UR4, RZ ;  /* 0x0000000402037c24 */ /* 0x001fc6000f8e02ff */
[C---:B------:R-:W-:Y:S01]  /*21b0*/  LOP3.LUT R0, R8.reuse, 0x10, R11, 0xfe, !PT ;  /* 0x0000001008007812 */ /* 0x040fe200078efe0b */
[----:B------:R-:W-:Y:S01]  /*21c0*/  ULDC.64 UR4, c[0x0][0x220] ;  /* 0x0000880000047ab9 */ /* 0x000fe20000000a00 */
[----:B------:R-:W-:Y:S02]  /*21d0*/  LOP3.LUT R8, R8, R11, RZ, 0xfc, !PT ;  /* 0x0000000b08087212 */ /* 0x000fe400078efcff */
[C---:B-1----:R-:W-:Y:S01]  /*21e0*/  IADD3 R4, P2, R3.reuse, UR4, RZ ;  /* 0x0000000403047c10 */ /* 0x042fe2000ff5e0ff */
[----:B------:R-:W-:Y:S01]  /*21f0*/  IMAD R6, R0, UR6, RZ ;  /* 0x0000000600067c24 */ /* 0x000fe2000f8e02ff */
[C---:B------:R-:W-:Y:S01]  /*2200*/  ISETP.LT.AND P1, PT, R8.reuse, UR7, !P0 ;  /* 0x0000000708007c0c */ /* 0x040fe2000c721270 */
[----:B------:R-:W-:Y:S01]  /*2210*/  IMAD R5, R8, UR6, RZ ;  /* 0x0000000608057c24 */ /* 0x000fe2000f8e02ff */
[----:B------:R-:W-:Y:S02]  /*2220*/  ISETP.LT.AND P0, PT, R0, UR7, !P0 ;  /* 0x0000000700007c0c */ /* 0x000fe4000c701270 */
[----:B------:R-:W-:-:S02]  /*2230*/  LEA.HI.X.SX32 R7, R3, UR5, 0x1, P2 ;  /* 0x0000000503077c11 */ /* 0x000fc400090f0eff */
[CC--:B------:R-:W-:Y:S02]  /*2240*/  IADD3 R2, P2, R5.reuse, R4.reuse, RZ ;  /* 0x0000000405027210 */ /* 0x0c0fe40007f5e0ff */
[C---:B------:R-:W-:Y:S02]  /*2250*/  IADD3 R4, P3, R6.reuse, R4, RZ ;  /* 0x0000000406047210 */ /* 0x040fe40007f7e0ff */
[-C--:B------:R-:W-:Y:S02]  /*2260*/  LEA.HI.X.SX32 R3, R5, R7.reuse, 0x1, P2 ;  /* 0x0000000705037211 */ /* 0x080fe400010f0eff */
[----:B------:R-:W-:Y:S01]  /*2270*/  LEA.HI.X.SX32 R5, R6, R7, 0x1, P3 ;  /* 0x0000000706057211 */ /* 0x000fe200018f0eff */
[----:B------:R-:W0:Y:S02]  /*2280*/  LDS.U16 R10, [R10] ;  /* 0x000000000a0a7984 */ /* 0x000e240000000400 */
[----:B0-----:R-:W-:-:S05]  /*2290*/  PRMT R9, R10, 0x7770, RZ ;  /* 0x000077700a097816 */ /* 0x001fca00000000ff */
[----:B------:R0:W-:Y:S01]  /*22a0*/  @P1 STG.E.U8 desc[UR8][R2.64], R9 ;  /* 0x0000000902001986 */ /* 0x0001e2000c101108 */
[----:B------:R-:W-:Y:S05]  /*22b0*/  @!P0 EXIT ;  /* 0x000000000000894d */ /* 0x000fea0003800000 */
[----:B0-----:R-:W-:-:S05]  /*22c0*/  PRMT R3, R10, 0x7771, RZ ;  /* 0x000077710a037816 */ /* 0x001fca00000000ff */
[----:B------:R-:W-:Y:S01]  /*22d0*/  STG.E.U8 desc[UR8][R4.64], R3 ;  /* 0x0000000304007986 */ /* 0x000fe2000c101108 */
[----:B------:R-:W-:Y:S05]  /*22e0*/  EXIT ;  /* 0x000000000000794d */ /* 0x000fea0003800000 */
.L_x_2:
[----:B------:R-:W-:-:S00]  /*22f0*/  BRA `(.L_x_2) ;  /* 0xfffffffc00fc7947 */ /* 0x000fc0000383ffff */
[----:B------:R-:W-:-:S00]  /*2300*/  NOP ;  /* 0x0000000000007918 */ /* 0x000fc00000000000 */
[----:B------:R-:W-:-:S00]  /*2310*/  NOP ;  /* 0x0000000000007918 */ /* 0x000fc00000000000 */
[----:B------:R-:W-:-:S00]  /*2320*/  NOP ;  /* 0x0000000000007918 */ /* 0x000fc00000000000 */
[----:B------:R-:W-:-:S00]  /*2330*/  NOP ;  /* 0x0000000000007918 */ /* 0x000fc00000000000 */
[----:B------:R-:W-:-:S00]  /*2340*/  NOP ;  /* 0x0000000000007918 */ /* 0x000fc00000000000 */
[----:B------:R-:W-:-:S00]  /*2350*/  NOP ;  /* 0x0000000000007918 */ /* 0x000fc00000000000 */
[----:B------:R-:W-:-:S00]  /*2360*/  NOP ;  /* 0x0000000000007918 */ /* 0x000fc00000000000 */
[----:B------:R-:W-:-:S00]  /*2370*/  NOP ;  /* 0x0000000000007918 */ /* 0x000fc00000000000 */
.L_x_3:


//--------------------- .nv.shared.matmul_kernel  --------------------------
	.section	.nv.shared.matmul_kernel,"aw",@nobits
	.sectionflags	@""
	.align	16
	.zero		1024


//--------------------- .nv.shared.reserved.0     --------------------------
	.section	.nv.shared.reserved.0,"aw",@nobits
	.weak		__nv_reservedSMEM_offset_0_alias
	.size		__nv_reservedSMEM_offset_0_alias, 0, 0
	.other		__nv_reservedSMEM_offset_0_alias,@"STO_CUDA_RESERVED_SHARED STV_DEFAULT"
__nv_reservedSMEM_offset_0_alias:
	.zero		0


//--------------------- .nv.constant0.matmul_kernel --------------------------
	.section	.nv.constant0.matmul_kernel,"a",@progbits
	.sectionflags	@""
	.align	4
.nv.constant0.matmul_kernel:
	.zero		608


//--------------------- SYMBOLS --------------------------

	.type		.nv.reservedSmem.offset0,@object
	.size		.nv.reservedSmem.offset0,0x4
